	.target	sm_100a

	.elftype	@"ET_EXEC"


//--------------------- .note.nv.tkinfo           --------------------------
	.section	.note.nv.tkinfo,"",@"SHT_NOTE"
	.sectionflags	@"SHF_NOTE_NV_TKINFO"
	.tkinfo
        /*0018*/ 	.word	0x00000002
        /*0030*/ 	.string	""
        /*0030*/ 	.string	"ptxas"
        /*0030*/ 	.string	"Cuda compilation tools, release 13.0, V13.0.88"
        /*0030*/ 	.string	"Build cuda_13.0.r13.0/compiler.36424714_0"
        /*0030*/ 	.string	"-arch sm_100a -m 64 "



//--------------------- .note.nv.cuinfo           --------------------------
	.section	.note.nv.cuinfo,"",@"SHT_NOTE"
	.sectionflags	@"SHF_NOTE_NV_CUINFO"
        /*0018*/ 	.short	0x0002
        /*001a*/ 	.short	0x0064
        /*001c*/ 	.short	0x0082
	.zero		2


//--------------------- .nv.info                  --------------------------
	.section	.nv.info,"",@"SHT_CUDA_INFO"
	.align	4


	//----- nvinfo : EIATTR_REGCOUNT
	.align		4
        /*0000*/ 	.byte	0x04, 0x2f
        /*0002*/ 	.short	(.L_12 - .L_11)
	.align		4
.L_11:
        /*0004*/ 	.word	index@(_ZN7cutlass6KernelINS_4gemm6kernel13TrmmUniversalINS1_11threadblock13MmaMultistageINS1_9GemmShapeILi128ELi64ELi16EEENS_9transform11threadblock44PredicatedTileAccessIteratorTriangularMatrixINS_11MatrixShapeILi128ELi16EEEdNS_6layout8RowMajorELi1ENS8_29PitchLinearWarpRakedThreadMapINS_16PitchLinearShapeILi16ELi128EEELi256ENSG_ILi16ELi2EEELi1EEELNS_8SideModeE1ELNS_8FillModeE0ELNS_8DiagTypeE3ENS_5ArrayIdLi1ELb1EEEEENS9_25RegularTileAccessIteratorISC_dNSD_40RowMajorTensorOpMultiplicand64bCrosswiseELi1ESJ_Li8EEELNS_4arch14CacheOperation4KindE0ENSA_INSB_ILi16ELi64EEEdSE_Li0ENS8_31PitchLinearWarpStripedThreadMapINSG_ILi64ELi16EEELi256ESI_Li1EEELSK_1ELSL_2ELSM_0ESO_EENSQ_ISW_dNSD_40RowMajorTensorOpMultiplicandCongruous64bELi0ESZ_Li8EEELSV_0EdSE_NS4_9MmaPolicyINS1_4warp11MmaTensorOpINS6_ILi32ELi32ELi16EEEdSR_dS11_dSE_NS14_17MmaTensorOpPolicyINST_3MmaINS6_ILi8ELi8ELi4EEELi32EdSE_dNSD_11ColumnMajorEdSE_NST_13OpMultiplyAddEEENSB_ILi1ELi1EEEEELi1ELb0EbEENSB_ILi0ELi0EEES1G_Li1EEELi3ELNS1_23SharedMemoryClearOptionE1EbEENS_8epilogue11threadblock8EpilogueIS7_S1F_Li1ENS1L_22PredicatedTileIteratorINS1L_26OutputTileOptimalThreadMapINS1L_15OutputTileShapeILi64ELi8ELi4ELi1ELi1EEENS1P_ILi1ELi4ELi1ELi1ELi4EEELi256ELi1ELi64EEEdLb0ENSD_9NoPermuteELb1EEENS1K_4warp24FragmentIteratorTensorOpIS16_S19_dNSN_IdLi2ELb1EEESE_EENS1V_20TileIteratorTensorOpIS16_S19_dSE_EENS1L_18SharedLoadIteratorINS1S_18CompactedThreadMapEdLi8EEENS1K_6thread17LinearCombinationIdLi1EddLNS24_9ScaleType4KindE0ELNS_15FloatRoundStyleE2EdEENSB_ILi0ELi4EEELi1ELi1EEENS4_30GemmIdentityThreadblockSwizzleILi1EEELSK_1ELSL_2ELSM_0EEEEEvNT_6ParamsE)
        /*0008*/ 	.word	0x00000096


	//----- nvinfo : EIATTR_FRAME_SIZE
	.align		4
.L_12:
        /*000c*/ 	.byte	0x04, 0x11
        /*000e*/ 	.short	(.L_14 - .L_13)
	.align		4
.L_13:
        /*0010*/ 	.word	index@(_ZN7cutlass6KernelINS_4gemm6kernel13TrmmUniversalINS1_11threadblock13MmaMultistageINS1_9GemmShapeILi128ELi64ELi16EEENS_9transform11threadblock44PredicatedTileAccessIteratorTriangularMatrixINS_11MatrixShapeILi128ELi16EEEdNS_6layout8RowMajorELi1ENS8_29PitchLinearWarpRakedThreadMapINS_16PitchLinearShapeILi16ELi128EEELi256ENSG_ILi16ELi2EEELi1EEELNS_8SideModeE1ELNS_8FillModeE0ELNS_8DiagTypeE3ENS_5ArrayIdLi1ELb1EEEEENS9_25RegularTileAccessIteratorISC_dNSD_40RowMajorTensorOpMultiplicand64bCrosswiseELi1ESJ_Li8EEELNS_4arch14CacheOperation4KindE0ENSA_INSB_ILi16ELi64EEEdSE_Li0ENS8_31PitchLinearWarpStripedThreadMapINSG_ILi64ELi16EEELi256ESI_Li1EEELSK_1ELSL_2ELSM_0ESO_EENSQ_ISW_dNSD_40RowMajorTensorOpMultiplicandCongruous64bELi0ESZ_Li8EEELSV_0EdSE_NS4_9MmaPolicyINS1_4warp11MmaTensorOpINS6_ILi32ELi32ELi16EEEdSR_dS11_dSE_NS14_17MmaTensorOpPolicyINST_3MmaINS6_ILi8ELi8ELi4EEELi32EdSE_dNSD_11ColumnMajorEdSE_NST_13OpMultiplyAddEEENSB_ILi1ELi1EEEEELi1ELb0EbEENSB_ILi0ELi0EEES1G_Li1EEELi3ELNS1_23SharedMemoryClearOptionE1EbEENS_8epilogue11threadblock8EpilogueIS7_S1F_Li1ENS1L_22PredicatedTileIteratorINS1L_26OutputTileOptimalThreadMapINS1L_15OutputTileShapeILi64ELi8ELi4ELi1ELi1EEENS1P_ILi1ELi4ELi1ELi1ELi4EEELi256ELi1ELi64EEEdLb0ENSD_9NoPermuteELb1EEENS1K_4warp24FragmentIteratorTensorOpIS16_S19_dNSN_IdLi2ELb1EEESE_EENS1V_20TileIteratorTensorOpIS16_S19_dSE_EENS1L_18SharedLoadIteratorINS1S_18CompactedThreadMapEdLi8EEENS1K_6thread17LinearCombinationIdLi1EddLNS24_9ScaleType4KindE0ELNS_15FloatRoundStyleE2EdEENSB_ILi0ELi4EEELi1ELi1EEENS4_30GemmIdentityThreadblockSwizzleILi1EEELSK_1ELSL_2ELSM_0EEEEEvNT_6ParamsE)
        /*0014*/ 	.word	0x00000000


	//----- nvinfo : EIATTR_MIN_STACK_SIZE
	.align		4
.L_14:
        /*0018*/ 	.byte	0x04, 0x12
        /*001a*/ 	.short	(.L_16 - .L_15)
	.align		4
.L_15:
        /*001c*/ 	.word	index@(_ZN7cutlass6KernelINS_4gemm6kernel13TrmmUniversalINS1_11threadblock13MmaMultistageINS1_9GemmShapeILi128ELi64ELi16EEENS_9transform11threadblock44PredicatedTileAccessIteratorTriangularMatrixINS_11MatrixShapeILi128ELi16EEEdNS_6layout8RowMajorELi1ENS8_29PitchLinearWarpRakedThreadMapINS_16PitchLinearShapeILi16ELi128EEELi256ENSG_ILi16ELi2EEELi1EEELNS_8SideModeE1ELNS_8FillModeE0ELNS_8DiagTypeE3ENS_5ArrayIdLi1ELb1EEEEENS9_25RegularTileAccessIteratorISC_dNSD_40RowMajorTensorOpMultiplicand64bCrosswiseELi1ESJ_Li8EEELNS_4arch14CacheOperation4KindE0ENSA_INSB_ILi16ELi64EEEdSE_Li0ENS8_31PitchLinearWarpStripedThreadMapINSG_ILi64ELi16EEELi256ESI_Li1EEELSK_1ELSL_2ELSM_0ESO_EENSQ_ISW_dNSD_40RowMajorTensorOpMultiplicandCongruous64bELi0ESZ_Li8EEELSV_0EdSE_NS4_9MmaPolicyINS1_4warp11MmaTensorOpINS6_ILi32ELi32ELi16EEEdSR_dS11_dSE_NS14_17MmaTensorOpPolicyINST_3MmaINS6_ILi8ELi8ELi4EEELi32EdSE_dNSD_11ColumnMajorEdSE_NST_13OpMultiplyAddEEENSB_ILi1ELi1EEEEELi1ELb0EbEENSB_ILi0ELi0EEES1G_Li1EEELi3ELNS1_23SharedMemoryClearOptionE1EbEENS_8epilogue11threadblock8EpilogueIS7_S1F_Li1ENS1L_22PredicatedTileIteratorINS1L_26OutputTileOptimalThreadMapINS1L_15OutputTileShapeILi64ELi8ELi4ELi1ELi1EEENS1P_ILi1ELi4ELi1ELi1ELi4EEELi256ELi1ELi64EEEdLb0ENSD_9NoPermuteELb1EEENS1K_4warp24FragmentIteratorTensorOpIS16_S19_dNSN_IdLi2ELb1EEESE_EENS1V_20TileIteratorTensorOpIS16_S19_dSE_EENS1L_18SharedLoadIteratorINS1S_18CompactedThreadMapEdLi8EEENS1K_6thread17LinearCombinationIdLi1EddLNS24_9ScaleType4KindE0ELNS_15FloatRoundStyleE2EdEENSB_ILi0ELi4EEELi1ELi1EEENS4_30GemmIdentityThreadblockSwizzleILi1EEELSK_1ELSL_2ELSM_0EEEEEvNT_6ParamsE)
        /*0020*/ 	.word	0x00000000
.L_16:


//--------------------- .nv.compat                --------------------------
	.section	.nv.compat,"",@"SHT_CUDA_COMPAT_INFO"
	.align	4
        /*0000*/ 	.byte	0x02, 0x09, 0x01, 0x00, 0x02, 0x02, 0x01, 0x00, 0x02, 0x05, 0x05, 0x00, 0x03, 0x07, 0x01, 0x01
        /*0010*/ 	.byte	0x02, 0x03, 0x00, 0x00, 0x02, 0x06, 0x01, 0x00, 0x04, 0x0b, 0x08, 0x00, 0x01, 0x00, 0x00, 0x00
        /*0020*/ 	.byte	0x00, 0x00, 0x00, 0x00


//--------------------- .nv.info._ZN7cutlass6KernelINS_4gemm6kernel13TrmmUniversalINS1_11threadblock13MmaMultistageINS1_9GemmShapeILi128ELi64ELi16EEENS_9transform11threadblock44PredicatedTileAccessIteratorTriangularMatrixINS_11MatrixShapeILi128ELi16EEEdNS_6layout8RowMajorELi1ENS8_29PitchLinearWarpRakedThreadMapINS_16PitchLinearShapeILi16ELi128EEELi256ENSG_ILi16ELi2EEELi1EEELNS_8SideModeE1ELNS_8FillModeE0ELNS_8DiagTypeE3ENS_5ArrayIdLi1ELb1EEEEENS9_25RegularTileAccessIteratorISC_dNSD_40RowMajorTensorOpMultiplicand64bCrosswiseELi1ESJ_Li8EEELNS_4arch14CacheOperation4KindE0ENSA_INSB_ILi16ELi64EEEdSE_Li0ENS8_31PitchLinearWarpStripedThreadMapINSG_ILi64ELi16EEELi256ESI_Li1EEELSK_1ELSL_2ELSM_0ESO_EENSQ_ISW_dNSD_40RowMajorTensorOpMultiplicandCongruous64bELi0ESZ_Li8EEELSV_0EdSE_NS4_9MmaPolicyINS1_4warp11MmaTensorOpINS6_ILi32ELi32ELi16EEEdSR_dS11_dSE_NS14_17MmaTensorOpPolicyINST_3MmaINS6_ILi8ELi8ELi4EEELi32EdSE_dNSD_11ColumnMajorEdSE_NST_13OpMultiplyAddEEENSB_ILi1ELi1EEEEELi1ELb0EbEENSB_ILi0ELi0EEES1G_Li1EEELi3ELNS1_23SharedMemoryClearOptionE1EbEENS_8epilogue11threadblock8EpilogueIS7_S1F_Li1ENS1L_22PredicatedTileIteratorINS1L_26OutputTileOptimalThreadMapINS1L_15OutputTileShapeILi64ELi8ELi4ELi1ELi1EEENS1P_ILi1ELi4ELi1ELi1ELi4EEELi256ELi1ELi64EEEdLb0ENSD_9NoPermuteELb1EEENS1K_4warp24FragmentIteratorTensorOpIS16_S19_dNSN_IdLi2ELb1EEESE_EENS1V_20TileIteratorTensorOpIS16_S19_dSE_EENS1L_18SharedLoadIteratorINS1S_18CompactedThreadMapEdLi8EEENS1K_6thread17LinearCombinationIdLi1EddLNS24_9ScaleType4KindE0ELNS_15FloatRoundStyleE2EdEENSB_ILi0ELi4EEELi1ELi1EEENS4_30GemmIdentityThreadblockSwizzleILi1EEELSK_1ELSL_2ELSM_0EEEEEvNT_6ParamsE --------------------------
	.section	.nv.info._ZN7cutlass6KernelINS_4gemm6kernel13TrmmUniversalINS1_11threadblock13MmaMultistageINS1_9GemmShapeILi128ELi64ELi16EEENS_9transform11threadblock44PredicatedTileAccessIteratorTriangularMatrixINS_11MatrixShapeILi128ELi16EEEdNS_6layout8RowMajorELi1ENS8_29PitchLinearWarpRakedThreadMapINS_16PitchLinearShapeILi16ELi128EEELi256ENSG_ILi16ELi2EEELi1EEELNS_8SideModeE1ELNS_8FillModeE0ELNS_8DiagTypeE3ENS_5ArrayIdLi1ELb1EEEEENS9_25RegularTileAccessIteratorISC_dNSD_40RowMajorTensorOpMultiplicand64bCrosswiseELi1ESJ_Li8EEELNS_4arch14CacheOperation4KindE0ENSA_INSB_ILi16ELi64EEEdSE_Li0ENS8_31PitchLinearWarpStripedThreadMapINSG_ILi64ELi16EEELi256ESI_Li1EEELSK_1ELSL_2ELSM_0ESO_EENSQ_ISW_dNSD_40RowMajorTensorOpMultiplicandCongruous64bELi0ESZ_Li8EEELSV_0EdSE_NS4_9MmaPolicyINS1_4warp11MmaTensorOpINS6_ILi32ELi32ELi16EEEdSR_dS11_dSE_NS14_17MmaTensorOpPolicyINST_3MmaINS6_ILi8ELi8ELi4EEELi32EdSE_dNSD_11ColumnMajorEdSE_NST_13OpMultiplyAddEEENSB_ILi1ELi1EEEEELi1ELb0EbEENSB_ILi0ELi0EEES1G_Li1EEELi3ELNS1_23SharedMemoryClearOptionE1EbEENS_8epilogue11threadblock8EpilogueIS7_S1F_Li1ENS1L_22PredicatedTileIteratorINS1L_26OutputTileOptimalThreadMapINS1L_15OutputTileShapeILi64ELi8ELi4ELi1ELi1EEENS1P_ILi1ELi4ELi1ELi1ELi4EEELi256ELi1ELi64EEEdLb0ENSD_9NoPermuteELb1EEENS1K_4warp24FragmentIteratorTensorOpIS16_S19_dNSN_IdLi2ELb1EEESE_EENS1V_20TileIteratorTensorOpIS16_S19_dSE_EENS1L_18SharedLoadIteratorINS1S_18CompactedThreadMapEdLi8EEENS1K_6thread17LinearCombinationIdLi1EddLNS24_9ScaleType4KindE0ELNS_15FloatRoundStyleE2EdEENSB_ILi0ELi4EEELi1ELi1EEENS4_30GemmIdentityThreadblockSwizzleILi1EEELSK_1ELSL_2ELSM_0EEEEEvNT_6ParamsE,"",@"SHT_CUDA_INFO"
	.sectionflags	@""
	.align	4


	//----- nvinfo : EIATTR_CUDA_API_VERSION
	.align		4
        /*0000*/ 	.byte	0x04, 0x37
        /*0002*/ 	.short	(.L_18 - .L_17)
.L_17:
        /*0004*/ 	.word	0x00000082


	//----- nvinfo : EIATTR_KPARAM_INFO
	.align		4
.L_18:
        /*0008*/ 	.byte	0x04, 0x17
        /*000a*/ 	.short	(.L_20 - .L_19)
.L_19:
        /*000c*/ 	.word	0x00000000
        /*0010*/ 	.short	0x0000
        /*0012*/ 	.short	0x0000
        /*0014*/ 	.byte	0x00, 0xf0, 0xa1, 0x04


	//----- nvinfo : EIATTR_SPARSE_MMA_MASK
	.align		4
.L_20:
        /*0018*/ 	.byte	0x03, 0x50
        /*001a*/ 	.short	0x0000


	//----- nvinfo : EIATTR_MAXREG_COUNT
	.align		4
        /*001c*/ 	.byte	0x03, 0x1b
        /*001e*/ 	.short	0x00ff


	//----- nvinfo : EIATTR_NUM_BARRIERS
	.align		4
        /*0020*/ 	.byte	0x02, 0x4c
        /*0022*/ 	.byte	0x01
	.zero		1


	//----- nvinfo : EIATTR_MERCURY_ISA_VERSION
	.align		4
        /*0024*/ 	.byte	0x03, 0x5f
        /*0026*/ 	.short	0x0101


	//----- nvinfo : EIATTR_COOP_GROUP_MASK_REGIDS
	.align		4
        /*0028*/ 	.byte	0x04, 0x29
        /*002a*/ 	.short	(.L_22 - .L_21)


	//   ....[0]....
.L_21:
        /*002c*/ 	.word	0xffffffff


	//----- nvinfo : EIATTR_COOP_GROUP_INSTR_OFFSETS
	.align		4
.L_22:
        /*0030*/ 	.byte	0x04, 0x28
        /*0032*/ 	.short	(.L_24 - .L_23)


	//   ....[0]....
.L_23:
        /*0034*/ 	.word	0x00001e50


	//----- nvinfo : EIATTR_VRC_CTA_INIT_COUNT
	.align		4
.L_24:
        /*0038*/ 	.byte	0x02, 0x4a
	.zero		1
	.zero		1


	//----- nvinfo : EIATTR_EXIT_INSTR_OFFSETS
	.align		4
        /*003c*/ 	.byte	0x04, 0x1c
        /*003e*/ 	.short	(.L_26 - .L_25)


	//   ....[0]....
.L_25:
        /*0040*/ 	.word	0x000000f0


	//   ....[1]....
        /*0044*/ 	.word	0x00006560


	//   ....[2]....
        /*0048*/ 	.word	0x00006600


	//   ....[3]....
        /*004c*/ 	.word	0x000066b0


	//----- nvinfo : EIATTR_INDIRECT_BRANCH_TARGETS
	.align		4
.L_26:
        /*0050*/ 	.byte	0x04, 0x34
        /*0052*/ 	.short	(.L_28 - .L_27)


	//   ....[0]....
.L_27:
        /*0054*/ 	.word	.L_x_20@srel
        /*0058*/ 	.short	0x0
        /*005a*/ 	.short	0x0
        /*005c*/ 	.word	0x3
        /*0060*/ 	.word	.L_x_21@srel
        /*0064*/ 	.word	.L_x_22@srel
        /*0068*/ 	.word	.L_x_12@srel


	//   ....[1]....
        /*006c*/ 	.word	.L_x_24@srel
        /*0070*/ 	.short	0x0
        /*0072*/ 	.short	0x0
        /*0074*/ 	.word	0x3
        /*0078*/ 	.word	.L_x_25@srel
        /*007c*/ 	.word	.L_x_26@srel
        /*0080*/ 	.word	.L_x_12@srel


	//----- nvinfo : EIATTR_CRS_STACK_SIZE
	.align		4
.L_28:
        /*0084*/ 	.byte	0x04, 0x1e
        /*0086*/ 	.short	(.L_30 - .L_29)
.L_29:
        /*0088*/ 	.word	0x00000000


	//----- nvinfo : EIATTR_CBANK_PARAM_SIZE
	.align		4
.L_30:
        /*008c*/ 	.byte	0x03, 0x19
        /*008e*/ 	.short	0x0128


	//----- nvinfo : EIATTR_PARAM_CBANK
	.align		4
        /*0090*/ 	.byte	0x04, 0x0a
        /*0092*/ 	.short	(.L_32 - .L_31)
	.align		4
.L_31:
        /*0094*/ 	.word	index@(.nv.constant0._ZN7cutlass6KernelINS_4gemm6kernel13TrmmUniversalINS1_11threadblock13MmaMultistageINS1_9GemmShapeILi128ELi64ELi16EEENS_9transform11threadblock44PredicatedTileAccessIteratorTriangularMatrixINS_11MatrixShapeILi128ELi16EEEdNS_6layout8RowMajorELi1ENS8_29PitchLinearWarpRakedThreadMapINS_16PitchLinearShapeILi16ELi128EEELi256ENSG_ILi16ELi2EEELi1EEELNS_8SideModeE1ELNS_8FillModeE0ELNS_8DiagTypeE3ENS_5ArrayIdLi1ELb1EEEEENS9_25RegularTileAccessIteratorISC_dNSD_40RowMajorTensorOpMultiplicand64bCrosswiseELi1ESJ_Li8EEELNS_4arch14CacheOperation4KindE0ENSA_INSB_ILi16ELi64EEEdSE_Li0ENS8_31PitchLinearWarpStripedThreadMapINSG_ILi64ELi16EEELi256ESI_Li1EEELSK_1ELSL_2ELSM_0ESO_EENSQ_ISW_dNSD_40RowMajorTensorOpMultiplicandCongruous64bELi0ESZ_Li8EEELSV_0EdSE_NS4_9MmaPolicyINS1_4warp11MmaTensorOpINS6_ILi32ELi32ELi16EEEdSR_dS11_dSE_NS14_17MmaTensorOpPolicyINST_3MmaINS6_ILi8ELi8ELi4EEELi32EdSE_dNSD_11ColumnMajorEdSE_NST_13OpMultiplyAddEEENSB_ILi1ELi1EEEEELi1ELb0EbEENSB_ILi0ELi0EEES1G_Li1EEELi3ELNS1_23SharedMemoryClearOptionE1EbEENS_8epilogue11threadblock8EpilogueIS7_S1F_Li1ENS1L_22PredicatedTileIteratorINS1L_26OutputTileOptimalThreadMapINS1L_15OutputTileShapeILi64ELi8ELi4ELi1ELi1EEENS1P_ILi1ELi4ELi1ELi1ELi4EEELi256ELi1ELi64EEEdLb0ENSD_9NoPermuteELb1EEENS1K_4warp24FragmentIteratorTensorOpIS16_S19_dNSN_IdLi2ELb1EEESE_EENS1V_20TileIteratorTensorOpIS16_S19_dSE_EENS1L_18SharedLoadIteratorINS1S_18CompactedThreadMapEdLi8EEENS1K_6thread17LinearCombinationIdLi1EddLNS24_9ScaleType4KindE0ELNS_15FloatRoundStyleE2EdEENSB_ILi0ELi4EEELi1ELi1EEENS4_30GemmIdentityThreadblockSwizzleILi1EEELSK_1ELSL_2ELSM_0EEEEEvNT_6ParamsE)
        /*0098*/ 	.short	0x0380
        /*009a*/ 	.short	0x0128


	//----- nvinfo : EIATTR_SW_WAR
	.align		4
.L_32:
        /*009c*/ 	.byte	0x04, 0x36
        /*009e*/ 	.short	(.L_34 - .L_33)
.L_33:
        /*00a0*/ 	.word	0x00000008
.L_34:


//--------------------- .nv.callgraph             --------------------------
	.section	.nv.callgraph,"",@"SHT_CUDA_CALLGRAPH"
	.align	4
	.sectionentsize	8
	.align		4
        /*0000*/ 	.word	0x00000000
	.align		4
        /*0004*/ 	.word	0xffffffff
	.align		4
        /*0008*/ 	.word	0x00000000
	.align		4
        /*000c*/ 	.word	0xfffffffe
	.align		4
        /*0010*/ 	.word	0x00000000
	.align		4
        /*0014*/ 	.word	0xfffffffd
	.align		4
        /*0018*/ 	.word	0x00000000
	.align		4
        /*001c*/ 	.word	0xfffffffc


//--------------------- .nv.constant4             --------------------------
	.section	.nv.constant4,"a",@progbits
	.align	8
	.align		8
.nv.constant4:
        /*0000*/ 	.dword	_ZN39_INTERNAL_cd6b034d_4_k_cu_2a45ac62_27834cuda3std3__45__cpo5beginE
	.align		8
        /*0008*/ 	.dword	_ZN39_INTERNAL_cd6b034d_4_k_cu_2a45ac62_27834cuda3std3__45__cpo3endE
	.align		8
        /*0010*/ 	.dword	_ZN39_INTERNAL_cd6b034d_4_k_cu_2a45ac62_27834cuda3std3__45__cpo6cbeginE
	.align		8
        /*0018*/ 	.dword	_ZN39_INTERNAL_cd6b034d_4_k_cu_2a45ac62_27834cuda3std3__45__cpo4cendE
	.align		8
        /*0020*/ 	.dword	_ZN39_INTERNAL_cd6b034d_4_k_cu_2a45ac62_27834cuda3std3__441_GLOBAL__N__cd6b034d_4_k_cu_2a45ac62_27836ignoreE
	.align		8
        /*0028*/ 	.dword	_ZN39_INTERNAL_cd6b034d_4_k_cu_2a45ac62_27834cuda3std3__419piecewise_constructE
	.align		8
        /*0030*/ 	.dword	_ZN39_INTERNAL_cd6b034d_4_k_cu_2a45ac62_27834cuda3std3__48in_placeE
	.align		8
        /*0038*/ 	.dword	_ZN39_INTERNAL_cd6b034d_4_k_cu_2a45ac62_27834cuda3std6ranges3__45__cpo4swapE
	.align		8
        /*0040*/ 	.dword	_ZN39_INTERNAL_cd6b034d_4_k_cu_2a45ac62_27834cuda3std6ranges3__45__cpo9iter_moveE
	.align		8
        /*0048*/ 	.dword	_ZN39_INTERNAL_cd6b034d_4_k_cu_2a45ac62_27834cute7productE
	.align		8
        /*0050*/ 	.dword	_ZN39_INTERNAL_cd6b034d_4_k_cu_2a45ac62_27834cute1_E


//--------------------- .nv.constant2._ZN7cutlass6KernelINS_4gemm6kernel13TrmmUniversalINS1_11threadblock13MmaMultistageINS1_9GemmShapeILi128ELi64ELi16EEENS_9transform11threadblock44PredicatedTileAccessIteratorTriangularMatrixINS_11MatrixShapeILi128ELi16EEEdNS_6layout8RowMajorELi1ENS8_29PitchLinearWarpRakedThreadMapINS_16PitchLinearShapeILi16ELi128EEELi256ENSG_ILi16ELi2EEELi1EEELNS_8SideModeE1ELNS_8FillModeE0ELNS_8DiagTypeE3ENS_5ArrayIdLi1ELb1EEEEENS9_25RegularTileAccessIteratorISC_dNSD_40RowMajorTensorOpMultiplicand64bCrosswiseELi1ESJ_Li8EEELNS_4arch14CacheOperation4KindE0ENSA_INSB_ILi16ELi64EEEdSE_Li0ENS8_31PitchLinearWarpStripedThreadMapINSG_ILi64ELi16EEELi256ESI_Li1EEELSK_1ELSL_2ELSM_0ESO_EENSQ_ISW_dNSD_40RowMajorTensorOpMultiplicandCongruous64bELi0ESZ_Li8EEELSV_0EdSE_NS4_9MmaPolicyINS1_4warp11MmaTensorOpINS6_ILi32ELi32ELi16EEEdSR_dS11_dSE_NS14_17MmaTensorOpPolicyINST_3MmaINS6_ILi8ELi8ELi4EEELi32EdSE_dNSD_11ColumnMajorEdSE_NST_13OpMultiplyAddEEENSB_ILi1ELi1EEEEELi1ELb0EbEENSB_ILi0ELi0EEES1G_Li1EEELi3ELNS1_23SharedMemoryClearOptionE1EbEENS_8epilogue11threadblock8EpilogueIS7_S1F_Li1ENS1L_22PredicatedTileIteratorINS1L_26OutputTileOptimalThreadMapINS1L_15OutputTileShapeILi64ELi8ELi4ELi1ELi1EEENS1P_ILi1ELi4ELi1ELi1ELi4EEELi256ELi1ELi64EEEdLb0ENSD_9NoPermuteELb1EEENS1K_4warp24FragmentIteratorTensorOpIS16_S19_dNSN_IdLi2ELb1EEESE_EENS1V_20TileIteratorTensorOpIS16_S19_dSE_EENS1L_18SharedLoadIteratorINS1S_18CompactedThreadMapEdLi8EEENS1K_6thread17LinearCombinationIdLi1EddLNS24_9ScaleType4KindE0ELNS_15FloatRoundStyleE2EdEENSB_ILi0ELi4EEELi1ELi1EEENS4_30GemmIdentityThreadblockSwizzleILi1EEELSK_1ELSL_2ELSM_0EEEEEvNT_6ParamsE --------------------------
	.section	.nv.constant2._ZN7cutlass6KernelINS_4gemm6kernel13TrmmUniversalINS1_11threadblock13MmaMultistageINS1_9GemmShapeILi128ELi64ELi16EEENS_9transform11threadblock44PredicatedTileAccessIteratorTriangularMatrixINS_11MatrixShapeILi128ELi16EEEdNS_6layout8RowMajorELi1ENS8_29PitchLinearWarpRakedThreadMapINS_16PitchLinearShapeILi16ELi128EEELi256ENSG_ILi16ELi2EEELi1EEELNS_8SideModeE1ELNS_8FillModeE0ELNS_8DiagTypeE3ENS_5ArrayIdLi1ELb1EEEEENS9_25RegularTileAccessIteratorISC_dNSD_40RowMajorTensorOpMultiplicand64bCrosswiseELi1ESJ_Li8EEELNS_4arch14CacheOperation4KindE0ENSA_INSB_ILi16ELi64EEEdSE_Li0ENS8_31PitchLinearWarpStripedThreadMapINSG_ILi64ELi16EEELi256ESI_Li1EEELSK_1ELSL_2ELSM_0ESO_EENSQ_ISW_dNSD_40RowMajorTensorOpMultiplicandCongruous64bELi0ESZ_Li8EEELSV_0EdSE_NS4_9MmaPolicyINS1_4warp11MmaTensorOpINS6_ILi32ELi32ELi16EEEdSR_dS11_dSE_NS14_17MmaTensorOpPolicyINST_3MmaINS6_ILi8ELi8ELi4EEELi32EdSE_dNSD_11ColumnMajorEdSE_NST_13OpMultiplyAddEEENSB_ILi1ELi1EEEEELi1ELb0EbEENSB_ILi0ELi0EEES1G_Li1EEELi3ELNS1_23SharedMemoryClearOptionE1EbEENS_8epilogue11threadblock8EpilogueIS7_S1F_Li1ENS1L_22PredicatedTileIteratorINS1L_26OutputTileOptimalThreadMapINS1L_15OutputTileShapeILi64ELi8ELi4ELi1ELi1EEENS1P_ILi1ELi4ELi1ELi1ELi4EEELi256ELi1ELi64EEEdLb0ENSD_9NoPermuteELb1EEENS1K_4warp24FragmentIteratorTensorOpIS16_S19_dNSN_IdLi2ELb1EEESE_EENS1V_20TileIteratorTensorOpIS16_S19_dSE_EENS1L_18SharedLoadIteratorINS1S_18CompactedThreadMapEdLi8EEENS1K_6thread17LinearCombinationIdLi1EddLNS24_9ScaleType4KindE0ELNS_15FloatRoundStyleE2EdEENSB_ILi0ELi4EEELi1ELi1EEENS4_30GemmIdentityThreadblockSwizzleILi1EEELSK_1ELSL_2ELSM_0EEEEEvNT_6ParamsE,"a",@progbits
	.sectionflags	@""
	.align	4
.nv.constant2._ZN7cutlass6KernelINS_4gemm6kernel13TrmmUniversalINS1_11threadblock13MmaMultistageINS1_9GemmShapeILi128ELi64ELi16EEENS_9transform11threadblock44PredicatedTileAccessIteratorTriangularMatrixINS_11MatrixShapeILi128ELi16EEEdNS_6layout8RowMajorELi1ENS8_29PitchLinearWarpRakedThreadMapINS_16PitchLinearShapeILi16ELi128EEELi256ENSG_ILi16ELi2EEELi1EEELNS_8SideModeE1ELNS_8FillModeE0ELNS_8DiagTypeE3ENS_5ArrayIdLi1ELb1EEEEENS9_25RegularTileAccessIteratorISC_dNSD_40RowMajorTensorOpMultiplicand64bCrosswiseELi1ESJ_Li8EEELNS_4arch14CacheOperation4KindE0ENSA_INSB_ILi16ELi64EEEdSE_Li0ENS8_31PitchLinearWarpStripedThreadMapINSG_ILi64ELi16EEELi256ESI_Li1EEELSK_1ELSL_2ELSM_0ESO_EENSQ_ISW_dNSD_40RowMajorTensorOpMultiplicandCongruous64bELi0ESZ_Li8EEELSV_0EdSE_NS4_9MmaPolicyINS1_4warp11MmaTensorOpINS6_ILi32ELi32ELi16EEEdSR_dS11_dSE_NS14_17MmaTensorOpPolicyINST_3MmaINS6_ILi8ELi8ELi4EEELi32EdSE_dNSD_11ColumnMajorEdSE_NST_13OpMultiplyAddEEENSB_ILi1ELi1EEEEELi1ELb0EbEENSB_ILi0ELi0EEES1G_Li1EEELi3ELNS1_23SharedMemoryClearOptionE1EbEENS_8epilogue11threadblock8EpilogueIS7_S1F_Li1ENS1L_22PredicatedTileIteratorINS1L_26OutputTileOptimalThreadMapINS1L_15OutputTileShapeILi64ELi8ELi4ELi1ELi1EEENS1P_ILi1ELi4ELi1ELi1ELi4EEELi256ELi1ELi64EEEdLb0ENSD_9NoPermuteELb1EEENS1K_4warp24FragmentIteratorTensorOpIS16_S19_dNSN_IdLi2ELb1EEESE_EENS1V_20TileIteratorTensorOpIS16_S19_dSE_EENS1L_18SharedLoadIteratorINS1S_18CompactedThreadMapEdLi8EEENS1K_6thread17LinearCombinationIdLi1EddLNS24_9ScaleType4KindE0ELNS_15FloatRoundStyleE2EdEENSB_ILi0ELi4EEELi1ELi1EEENS4_30GemmIdentityThreadblockSwizzleILi1EEELSK_1ELSL_2ELSM_0EEEEEvNT_6ParamsE:
        /*0000*/ 	.byte	0x80, 0x3d, 0x00, 0x00, 0x10, 0x3d, 0x00, 0x00, 0x80, 0x3f, 0x00, 0x00, 0x20, 0x3f, 0x00, 0x00
        /*0010*/ 	.byte	0xc0, 0x3e, 0x00, 0x00, 0x80, 0x3f, 0x00, 0x00


//--------------------- .text._ZN7cutlass6KernelINS_4gemm6kernel13TrmmUniversalINS1_11threadblock13MmaMultistageINS1_9GemmShapeILi128ELi64ELi16EEENS_9transform11threadblock44PredicatedTileAccessIteratorTriangularMatrixINS_11MatrixShapeILi128ELi16EEEdNS_6layout8RowMajorELi1ENS8_29PitchLinearWarpRakedThreadMapINS_16PitchLinearShapeILi16ELi128EEELi256ENSG_ILi16ELi2EEELi1EEELNS_8SideModeE1ELNS_8FillModeE0ELNS_8DiagTypeE3ENS_5ArrayIdLi1ELb1EEEEENS9_25RegularTileAccessIteratorISC_dNSD_40RowMajorTensorOpMultiplicand64bCrosswiseELi1ESJ_Li8EEELNS_4arch14CacheOperation4KindE0ENSA_INSB_ILi16ELi64EEEdSE_Li0ENS8_31PitchLinearWarpStripedThreadMapINSG_ILi64ELi16EEELi256ESI_Li1EEELSK_1ELSL_2ELSM_0ESO_EENSQ_ISW_dNSD_40RowMajorTensorOpMultiplicandCongruous64bELi0ESZ_Li8EEELSV_0EdSE_NS4_9MmaPolicyINS1_4warp11MmaTensorOpINS6_ILi32ELi32ELi16EEEdSR_dS11_dSE_NS14_17MmaTensorOpPolicyINST_3MmaINS6_ILi8ELi8ELi4EEELi32EdSE_dNSD_11ColumnMajorEdSE_NST_13OpMultiplyAddEEENSB_ILi1ELi1EEEEELi1ELb0EbEENSB_ILi0ELi0EEES1G_Li1EEELi3ELNS1_23SharedMemoryClearOptionE1EbEENS_8epilogue11threadblock8EpilogueIS7_S1F_Li1ENS1L_22PredicatedTileIteratorINS1L_26OutputTileOptimalThreadMapINS1L_15OutputTileShapeILi64ELi8ELi4ELi1ELi1EEENS1P_ILi1ELi4ELi1ELi1ELi4EEELi256ELi1ELi64EEEdLb0ENSD_9NoPermuteELb1EEENS1K_4warp24FragmentIteratorTensorOpIS16_S19_dNSN_IdLi2ELb1EEESE_EENS1V_20TileIteratorTensorOpIS16_S19_dSE_EENS1L_18SharedLoadIteratorINS1S_18CompactedThreadMapEdLi8EEENS1K_6thread17LinearCombinationIdLi1EddLNS24_9ScaleType4KindE0ELNS_15FloatRoundStyleE2EdEENSB_ILi0ELi4EEELi1ELi1EEENS4_30GemmIdentityThreadblockSwizzleILi1EEELSK_1ELSL_2ELSM_0EEEEEvNT_6ParamsE --------------------------
	.section	.text._ZN7cutlass6KernelINS_4gemm6kernel13TrmmUniversalINS1_11threadblock13MmaMultistageINS1_9GemmShapeILi128ELi64ELi16EEENS_9transform11threadblock44PredicatedTileAccessIteratorTriangularMatrixINS_11MatrixShapeILi128ELi16EEEdNS_6layout8RowMajorELi1ENS8_29PitchLinearWarpRakedThreadMapINS_16PitchLinearShapeILi16ELi128EEELi256ENSG_ILi16ELi2EEELi1EEELNS_8SideModeE1ELNS_8FillModeE0ELNS_8DiagTypeE3ENS_5ArrayIdLi1ELb1EEEEENS9_25RegularTileAccessIteratorISC_dNSD_40RowMajorTensorOpMultiplicand64bCrosswiseELi1ESJ_Li8EEELNS_4arch14CacheOperation4KindE0ENSA_INSB_ILi16ELi64EEEdSE_Li0ENS8_31PitchLinearWarpStripedThreadMapINSG_ILi64ELi16EEELi256ESI_Li1EEELSK_1ELSL_2ELSM_0ESO_EENSQ_ISW_dNSD_40RowMajorTensorOpMultiplicandCongruous64bELi0ESZ_Li8EEELSV_0EdSE_NS4_9MmaPolicyINS1_4warp11MmaTensorOpINS6_ILi32ELi32ELi16EEEdSR_dS11_dSE_NS14_17MmaTensorOpPolicyINST_3MmaINS6_ILi8ELi8ELi4EEELi32EdSE_dNSD_11ColumnMajorEdSE_NST_13OpMultiplyAddEEENSB_ILi1ELi1EEEEELi1ELb0EbEENSB_ILi0ELi0EEES1G_Li1EEELi3ELNS1_23SharedMemoryClearOptionE1EbEENS_8epilogue11threadblock8EpilogueIS7_S1F_Li1ENS1L_22PredicatedTileIteratorINS1L_26OutputTileOptimalThreadMapINS1L_15OutputTileShapeILi64ELi8ELi4ELi1ELi1EEENS1P_ILi1ELi4ELi1ELi1ELi4EEELi256ELi1ELi64EEEdLb0ENSD_9NoPermuteELb1EEENS1K_4warp24FragmentIteratorTensorOpIS16_S19_dNSN_IdLi2ELb1EEESE_EENS1V_20TileIteratorTensorOpIS16_S19_dSE_EENS1L_18SharedLoadIteratorINS1S_18CompactedThreadMapEdLi8EEENS1K_6thread17LinearCombinationIdLi1EddLNS24_9ScaleType4KindE0ELNS_15FloatRoundStyleE2EdEENSB_ILi0ELi4EEELi1ELi1EEENS4_30GemmIdentityThreadblockSwizzleILi1EEELSK_1ELSL_2ELSM_0EEEEEvNT_6ParamsE,"ax",@progbits
	.align	128
.text._ZN7cutlass6KernelINS_4gemm6kernel13TrmmUniversalINS1_11threadblock13MmaMultistageINS1_9GemmShapeILi128ELi64ELi16EEENS_9transform11threadblock44PredicatedTileAccessIteratorTriangularMatrixINS_11MatrixShapeILi128ELi16EEEdNS_6layout8RowMajorELi1ENS8_29PitchLinearWarpRakedThreadMapINS_16PitchLinearShapeILi16ELi128EEELi256ENSG_ILi16ELi2EEELi1EEELNS_8SideModeE1ELNS_8FillModeE0ELNS_8DiagTypeE3ENS_5ArrayIdLi1ELb1EEEEENS9_25RegularTileAccessIteratorISC_dNSD_40RowMajorTensorOpMultiplicand64bCrosswiseELi1ESJ_Li8EEELNS_4arch14CacheOperation4KindE0ENSA_INSB_ILi16ELi64EEEdSE_Li0ENS8_31PitchLinearWarpStripedThreadMapINSG_ILi64ELi16EEELi256ESI_Li1EEELSK_1ELSL_2ELSM_0ESO_EENSQ_ISW_dNSD_40RowMajorTensorOpMultiplicandCongruous64bELi0ESZ_Li8EEELSV_0EdSE_NS4_9MmaPolicyINS1_4warp11MmaTensorOpINS6_ILi32ELi32ELi16EEEdSR_dS11_dSE_NS14_17MmaTensorOpPolicyINST_3MmaINS6_ILi8ELi8ELi4EEELi32EdSE_dNSD_11ColumnMajorEdSE_NST_13OpMultiplyAddEEENSB_ILi1ELi1EEEEELi1ELb0EbEENSB_ILi0ELi0EEES1G_Li1EEELi3ELNS1_23SharedMemoryClearOptionE1EbEENS_8epilogue11threadblock8EpilogueIS7_S1F_Li1ENS1L_22PredicatedTileIteratorINS1L_26OutputTileOptimalThreadMapINS1L_15OutputTileShapeILi64ELi8ELi4ELi1ELi1EEENS1P_ILi1ELi4ELi1ELi1ELi4EEELi256ELi1ELi64EEEdLb0ENSD_9NoPermuteELb1EEENS1K_4warp24FragmentIteratorTensorOpIS16_S19_dNSN_IdLi2ELb1EEESE_EENS1V_20TileIteratorTensorOpIS16_S19_dSE_EENS1L_18SharedLoadIteratorINS1S_18CompactedThreadMapEdLi8EEENS1K_6thread17LinearCombinationIdLi1EddLNS24_9ScaleType4KindE0ELNS_15FloatRoundStyleE2EdEENSB_ILi0ELi4EEELi1ELi1EEENS4_30GemmIdentityThreadblockSwizzleILi1EEELSK_1ELSL_2ELSM_0EEEEEvNT_6ParamsE:
        .type           _ZN7cutlass6KernelINS_4gemm6kernel13TrmmUniversalINS1_11threadblock13MmaMultistageINS1_9GemmShapeILi128ELi64ELi16EEENS_9transform11threadblock44PredicatedTileAccessIteratorTriangularMatrixINS_11MatrixShapeILi128ELi16EEEdNS_6layout8RowMajorELi1ENS8_29PitchLinearWarpRakedThreadMapINS_16PitchLinearShapeILi16ELi128EEELi256ENSG_ILi16ELi2EEELi1EEELNS_8SideModeE1ELNS_8FillModeE0ELNS_8DiagTypeE3ENS_5ArrayIdLi1ELb1EEEEENS9_25RegularTileAccessIteratorISC_dNSD_40RowMajorTensorOpMultiplicand64bCrosswiseELi1ESJ_Li8EEELNS_4arch14CacheOperation4KindE0ENSA_INSB_ILi16ELi64EEEdSE_Li0ENS8_31PitchLinearWarpStripedThreadMapINSG_ILi64ELi16EEELi256ESI_Li1EEELSK_1ELSL_2ELSM_0ESO_EENSQ_ISW_dNSD_40RowMajorTensorOpMultiplicandCongruous64bELi0ESZ_Li8EEELSV_0EdSE_NS4_9MmaPolicyINS1_4warp11MmaTensorOpINS6_ILi32ELi32ELi16EEEdSR_dS11_dSE_NS14_17MmaTensorOpPolicyINST_3MmaINS6_ILi8ELi8ELi4EEELi32EdSE_dNSD_11ColumnMajorEdSE_NST_13OpMultiplyAddEEENSB_ILi1ELi1EEEEELi1ELb0EbEENSB_ILi0ELi0EEES1G_Li1EEELi3ELNS1_23SharedMemoryClearOptionE1EbEENS_8epilogue11threadblock8EpilogueIS7_S1F_Li1ENS1L_22PredicatedTileIteratorINS1L_26OutputTileOptimalThreadMapINS1L_15OutputTileShapeILi64ELi8ELi4ELi1ELi1EEENS1P_ILi1ELi4ELi1ELi1ELi4EEELi256ELi1ELi64EEEdLb0ENSD_9NoPermuteELb1EEENS1K_4warp24FragmentIteratorTensorOpIS16_S19_dNSN_IdLi2ELb1EEESE_EENS1V_20TileIteratorTensorOpIS16_S19_dSE_EENS1L_18SharedLoadIteratorINS1S_18CompactedThreadMapEdLi8EEENS1K_6thread17LinearCombinationIdLi1EddLNS24_9ScaleType4KindE0ELNS_15FloatRoundStyleE2EdEENSB_ILi0ELi4EEELi1ELi1EEENS4_30GemmIdentityThreadblockSwizzleILi1EEELSK_1ELSL_2ELSM_0EEEEEvNT_6ParamsE,@function
        .size           _ZN7cutlass6KernelINS_4gemm6kernel13TrmmUniversalINS1_11threadblock13MmaMultistageINS1_9GemmShapeILi128ELi64ELi16EEENS_9transform11threadblock44PredicatedTileAccessIteratorTriangularMatrixINS_11MatrixShapeILi128ELi16EEEdNS_6layout8RowMajorELi1ENS8_29PitchLinearWarpRakedThreadMapINS_16PitchLinearShapeILi16ELi128EEELi256ENSG_ILi16ELi2EEELi1EEELNS_8SideModeE1ELNS_8FillModeE0ELNS_8DiagTypeE3ENS_5ArrayIdLi1ELb1EEEEENS9_25RegularTileAccessIteratorISC_dNSD_40RowMajorTensorOpMultiplicand64bCrosswiseELi1ESJ_Li8EEELNS_4arch14CacheOperation4KindE0ENSA_INSB_ILi16ELi64EEEdSE_Li0ENS8_31PitchLinearWarpStripedThreadMapINSG_ILi64ELi16EEELi256ESI_Li1EEELSK_1ELSL_2ELSM_0ESO_EENSQ_ISW_dNSD_40RowMajorTensorOpMultiplicandCongruous64bELi0ESZ_Li8EEELSV_0EdSE_NS4_9MmaPolicyINS1_4warp11MmaTensorOpINS6_ILi32ELi32ELi16EEEdSR_dS11_dSE_NS14_17MmaTensorOpPolicyINST_3MmaINS6_ILi8ELi8ELi4EEELi32EdSE_dNSD_11ColumnMajorEdSE_NST_13OpMultiplyAddEEENSB_ILi1ELi1EEEEELi1ELb0EbEENSB_ILi0ELi0EEES1G_Li1EEELi3ELNS1_23SharedMemoryClearOptionE1EbEENS_8epilogue11threadblock8EpilogueIS7_S1F_Li1ENS1L_22PredicatedTileIteratorINS1L_26OutputTileOptimalThreadMapINS1L_15OutputTileShapeILi64ELi8ELi4ELi1ELi1EEENS1P_ILi1ELi4ELi1ELi1ELi4EEELi256ELi1ELi64EEEdLb0ENSD_9NoPermuteELb1EEENS1K_4warp24FragmentIteratorTensorOpIS16_S19_dNSN_IdLi2ELb1EEESE_EENS1V_20TileIteratorTensorOpIS16_S19_dSE_EENS1L_18SharedLoadIteratorINS1S_18CompactedThreadMapEdLi8EEENS1K_6thread17LinearCombinationIdLi1EddLNS24_9ScaleType4KindE0ELNS_15FloatRoundStyleE2EdEENSB_ILi0ELi4EEELi1ELi1EEENS4_30GemmIdentityThreadblockSwizzleILi1EEELSK_1ELSL_2ELSM_0EEEEEvNT_6ParamsE,(.L_x_28 - _ZN7cutlass6KernelINS_4gemm6kernel13TrmmUniversalINS1_11threadblock13MmaMultistageINS1_9GemmShapeILi128ELi64ELi16EEENS_9transform11threadblock44PredicatedTileAccessIteratorTriangularMatrixINS_11MatrixShapeILi128ELi16EEEdNS_6layout8RowMajorELi1ENS8_29PitchLinearWarpRakedThreadMapINS_16PitchLinearShapeILi16ELi128EEELi256ENSG_ILi16ELi2EEELi1EEELNS_8SideModeE1ELNS_8FillModeE0ELNS_8DiagTypeE3ENS_5ArrayIdLi1ELb1EEEEENS9_25RegularTileAccessIteratorISC_dNSD_40RowMajorTensorOpMultiplicand64bCrosswiseELi1ESJ_Li8EEELNS_4arch14CacheOperation4KindE0ENSA_INSB_ILi16ELi64EEEdSE_Li0ENS8_31PitchLinearWarpStripedThreadMapINSG_ILi64ELi16EEELi256ESI_Li1EEELSK_1ELSL_2ELSM_0ESO_EENSQ_ISW_dNSD_40RowMajorTensorOpMultiplicandCongruous64bELi0ESZ_Li8EEELSV_0EdSE_NS4_9MmaPolicyINS1_4warp11MmaTensorOpINS6_ILi32ELi32ELi16EEEdSR_dS11_dSE_NS14_17MmaTensorOpPolicyINST_3MmaINS6_ILi8ELi8ELi4EEELi32EdSE_dNSD_11ColumnMajorEdSE_NST_13OpMultiplyAddEEENSB_ILi1ELi1EEEEELi1ELb0EbEENSB_ILi0ELi0EEES1G_Li1EEELi3ELNS1_23SharedMemoryClearOptionE1EbEENS_8epilogue11threadblock8EpilogueIS7_S1F_Li1ENS1L_22PredicatedTileIteratorINS1L_26OutputTileOptimalThreadMapINS1L_15OutputTileShapeILi64ELi8ELi4ELi1ELi1EEENS1P_ILi1ELi4ELi1ELi1ELi4EEELi256ELi1ELi64EEEdLb0ENSD_9NoPermuteELb1EEENS1K_4warp24FragmentIteratorTensorOpIS16_S19_dNSN_IdLi2ELb1EEESE_EENS1V_20TileIteratorTensorOpIS16_S19_dSE_EENS1L_18SharedLoadIteratorINS1S_18CompactedThreadMapEdLi8EEENS1K_6thread17LinearCombinationIdLi1EddLNS24_9ScaleType4KindE0ELNS_15FloatRoundStyleE2EdEENSB_ILi0ELi4EEELi1ELi1EEENS4_30GemmIdentityThreadblockSwizzleILi1EEELSK_1ELSL_2ELSM_0EEEEEvNT_6ParamsE)
        .other          _ZN7cutlass6KernelINS_4gemm6kernel13TrmmUniversalINS1_11threadblock13MmaMultistageINS1_9GemmShapeILi128ELi64ELi16EEENS_9transform11threadblock44PredicatedTileAccessIteratorTriangularMatrixINS_11MatrixShapeILi128ELi16EEEdNS_6layout8RowMajorELi1ENS8_29PitchLinearWarpRakedThreadMapINS_16PitchLinearShapeILi16ELi128EEELi256ENSG_ILi16ELi2EEELi1EEELNS_8SideModeE1ELNS_8FillModeE0ELNS_8DiagTypeE3ENS_5ArrayIdLi1ELb1EEEEENS9_25RegularTileAccessIteratorISC_dNSD_40RowMajorTensorOpMultiplicand64bCrosswiseELi1ESJ_Li8EEELNS_4arch14CacheOperation4KindE0ENSA_INSB_ILi16ELi64EEEdSE_Li0ENS8_31PitchLinearWarpStripedThreadMapINSG_ILi64ELi16EEELi256ESI_Li1EEELSK_1ELSL_2ELSM_0ESO_EENSQ_ISW_dNSD_40RowMajorTensorOpMultiplicandCongruous64bELi0ESZ_Li8EEELSV_0EdSE_NS4_9MmaPolicyINS1_4warp11MmaTensorOpINS6_ILi32ELi32ELi16EEEdSR_dS11_dSE_NS14_17MmaTensorOpPolicyINST_3MmaINS6_ILi8ELi8ELi4EEELi32EdSE_dNSD_11ColumnMajorEdSE_NST_13OpMultiplyAddEEENSB_ILi1ELi1EEEEELi1ELb0EbEENSB_ILi0ELi0EEES1G_Li1EEELi3ELNS1_23SharedMemoryClearOptionE1EbEENS_8epilogue11threadblock8EpilogueIS7_S1F_Li1ENS1L_22PredicatedTileIteratorINS1L_26OutputTileOptimalThreadMapINS1L_15OutputTileShapeILi64ELi8ELi4ELi1ELi1EEENS1P_ILi1ELi4ELi1ELi1ELi4EEELi256ELi1ELi64EEEdLb0ENSD_9NoPermuteELb1EEENS1K_4warp24FragmentIteratorTensorOpIS16_S19_dNSN_IdLi2ELb1EEESE_EENS1V_20TileIteratorTensorOpIS16_S19_dSE_EENS1L_18SharedLoadIteratorINS1S_18CompactedThreadMapEdLi8EEENS1K_6thread17LinearCombinationIdLi1EddLNS24_9ScaleType4KindE0ELNS_15FloatRoundStyleE2EdEENSB_ILi0ELi4EEELi1ELi1EEENS4_30GemmIdentityThreadblockSwizzleILi1EEELSK_1ELSL_2ELSM_0EEEEEvNT_6ParamsE,@"STO_CUDA_ENTRY STV_DEFAULT"
_ZN7cutlass6KernelINS_4gemm6kernel13TrmmUniversalINS1_11threadblock13MmaMultistageINS1_9GemmShapeILi128ELi64ELi16EEENS_9transform11threadblock44PredicatedTileAccessIteratorTriangularMatrixINS_11MatrixShapeILi128ELi16EEEdNS_6layout8RowMajorELi1ENS8_29PitchLinearWarpRakedThreadMapINS_16PitchLinearShapeILi16ELi128EEELi256ENSG_ILi16ELi2EEELi1EEELNS_8SideModeE1ELNS_8FillModeE0ELNS_8DiagTypeE3ENS_5ArrayIdLi1ELb1EEEEENS9_25RegularTileAccessIteratorISC_dNSD_40RowMajorTensorOpMultiplicand64bCrosswiseELi1ESJ_Li8EEELNS_4arch14CacheOperation4KindE0ENSA_INSB_ILi16ELi64EEEdSE_Li0ENS8_31PitchLinearWarpStripedThreadMapINSG_ILi64ELi16EEELi256ESI_Li1EEELSK_1ELSL_2ELSM_0ESO_EENSQ_ISW_dNSD_40RowMajorTensorOpMultiplicandCongruous64bELi0ESZ_Li8EEELSV_0EdSE_NS4_9MmaPolicyINS1_4warp11MmaTensorOpINS6_ILi32ELi32ELi16EEEdSR_dS11_dSE_NS14_17MmaTensorOpPolicyINST_3MmaINS6_ILi8ELi8ELi4EEELi32EdSE_dNSD_11ColumnMajorEdSE_NST_13OpMultiplyAddEEENSB_ILi1ELi1EEEEELi1ELb0EbEENSB_ILi0ELi0EEES1G_Li1EEELi3ELNS1_23SharedMemoryClearOptionE1EbEENS_8epilogue11threadblock8EpilogueIS7_S1F_Li1ENS1L_22PredicatedTileIteratorINS1L_26OutputTileOptimalThreadMapINS1L_15OutputTileShapeILi64ELi8ELi4ELi1ELi1EEENS1P_ILi1ELi4ELi1ELi1ELi4EEELi256ELi1ELi64EEEdLb0ENSD_9NoPermuteELb1EEENS1K_4warp24FragmentIteratorTensorOpIS16_S19_dNSN_IdLi2ELb1EEESE_EENS1V_20TileIteratorTensorOpIS16_S19_dSE_EENS1L_18SharedLoadIteratorINS1S_18CompactedThreadMapEdLi8EEENS1K_6thread17LinearCombinationIdLi1EddLNS24_9ScaleType4KindE0ELNS_15FloatRoundStyleE2EdEENSB_ILi0ELi4EEELi1ELi1EEENS4_30GemmIdentityThreadblockSwizzleILi1EEELSK_1ELSL_2ELSM_0EEEEEvNT_6ParamsE:
[----:B------:R-:W-:Y:S08]  /*0000*/  LDC R1, c[0x0][0x37c] ;  /* 0x0000df00ff017b82 */ /* 0x000ff00000000800 */
[----:B------:R-:W1:Y:S01]  /*0010*/  S2UR UR7, SR_CTAID.Y ;  /* 0x00000000000779c3 */ /* 0x000e620000002600 */
[----:B------:R-:W2:Y:S01]  /*0020*/  LDCU UR6, c[0x0][0x398] ;  /* 0x00007300ff0677ac */ /* 0x000ea20008000800 */
[----:B------:R-:W3:Y:S06]  /*0030*/  LDCU UR4, c[0x0][0x390] ;  /* 0x00007200ff0477ac */ /* 0x000eec0008000800 */
[----:B------:R-:W4:Y:S01]  /*0040*/  S2UR UR22, SR_CTAID.X ;  /* 0x00000000001679c3 */ /* 0x000f220000002500 */
[----:B------:R-:W-:Y:S01]  /*0050*/  UMOV UR5, 0xffffffff ;  /* 0xffffffff00057882 */ /* 0x000fe20000000000 */
[----:B------:R-:W3:Y:S01]  /*0060*/  LDCU UR16, c[0x0][0x38c] ;  /* 0x00007180ff1077ac */ /* 0x000ee20008000800 */
[----:B--2---:R-:W-:-:S02]  /*0070*/  USHF.L.U32 UR5, UR5, UR6, URZ ;  /* 0x0000000605057299 */ /* 0x004fc400080006ff */
[----:B-1----:R-:W-:Y:S02]  /*0080*/  USHF.L.U32 UR7, UR7, UR6, URZ ;  /* 0x0000000607077299 */ /* 0x002fe400080006ff */
[----:B----4-:R-:W-:Y:S02]  /*0090*/  ULOP3.LUT UR5, UR22, UR5, URZ, 0x30, !UPT ;  /* 0x0000000516057292 */ /* 0x010fe4000f8e30ff */
[----:B------:R-:W-:Y:S02]  /*00a0*/  USHF.R.U32.HI UR21, URZ, UR6, UR22 ;  /* 0x00000006ff157299 */ /* 0x000fe40008011616 */
[----:B------:R-:W-:-:S04]  /*00b0*/  UIADD3 UR20, UPT, UPT, UR7, UR5, URZ ;  /* 0x0000000507147290 */ /* 0x000fc8000fffe0ff */
[----:B---3--:R-:W-:-:S04]  /*00c0*/  UISETP.GE.AND UP0, UPT, UR20, UR4, UPT ;  /* 0x000000041400728c */ /* 0x008fc8000bf06270 */
[----:B------:R-:W-:-:S06]  /*00d0*/  UISETP.GE.OR UP0, UPT, UR21, UR16, UP0 ;  /* 0x000000101500728c */ /* 0x000fcc0008706670 */
[----:B------:R-:W-:-:S13]  /*00e0*/  PLOP3.LUT P0, PT, PT, PT, UP0, 0x80, 0x8 ;  /* 0x000000000008781c */ /* 0x000fda0003f0f008 */
[----:B------:R-:W-:Y:S05]  /*00f0*/  @P0 EXIT ;  /* 0x000000000000094d */ /* 0x000fea0003800000 */
[----:B------:R-:W1:Y:S01]  /*0100*/  LDCU UR7, c[0x0][0x460] ;  /* 0x00008c00ff0777ac */ /* 0x000e620008000800 */
[----:B------:R-:W2:Y:S01]  /*0110*/  S2UR UR17, SR_CTAID.Z ;  /* 0x00000000001179c3 */ /* 0x000ea20000002700 */
[----:B------:R-:W3:Y:S01]  /*0120*/  LDCU.64 UR8, c[0x0][0x470] ;  /* 0x00008e00ff0877ac */ /* 0x000ee20008000a00 */
[----:B------:R-:W4:Y:S01]  /*0130*/  LDCU.64 UR4, c[0x0][0x478] ;  /* 0x00008f00ff0477ac */ /* 0x000f220008000a00 */
[----:B------:R-:W2:Y:S01]  /*0140*/  LDCU UR19, c[0x0][0x388] ;  /* 0x00007100ff1377ac */ /* 0x000ea20008000800 */
[----:B------:R-:W2:Y:S01]  /*0150*/  LDCU.64 UR24, c[0x0][0x358] ;  /* 0x00006b00ff1877ac */ /* 0x000ea20008000a00 */
[----:B-1----:R-:W-:Y:S01]  /*0160*/  UISETP.GT.U32.AND UP0, UPT, UR7, 0x1, UPT ;  /* 0x000000010700788c */ /* 0x002fe2000bf04070 */
[----:B---3--:R-:W-:Y:S02]  /*0170*/  IMAD.U32 R24, RZ, RZ, UR8 ;  /* 0x00000008ff187e24 */ /* 0x008fe4000f8e00ff */
[----:B------:R-:W-:Y:S01]  /*0180*/  IMAD.U32 R25, RZ, RZ, UR9 ;  /* 0x00000009ff197e24 */ /* 0x000fe2000f8e00ff */
[----:B----4-:R-:W-:-:S02]  /*0190*/  MOV R26, UR4 ;  /* 0x00000004001a7c02 */ /* 0x010fc40008000f00 */
[----:B------:R-:W-:-:S03]  /*01a0*/  MOV R27, UR5 ;  /* 0x00000005001b7c02 */ /* 0x000fc60008000f00 */
[----:B--2---:R-:W-:Y:S05]  /*01b0*/  BRA.U UP0, `(.L_x_0) ;  /* 0x0000000100207547 */ /* 0x004fea000b800000 */
[----:B------:R-:W1:Y:S01]  /*01c0*/  LDCU UR19, c[0x0][0x468] ;  /* 0x00008d00ff1377ac */ /* 0x000e620008000800 */
[----:B------:R-:W2:Y:S01]  /*01d0*/  LDCU UR4, c[0x0][0x394] ;  /* 0x00007280ff0477ac */ /* 0x000ea20008000800 */
[----:B------:R-:W-:Y:S02]  /*01e0*/  UIADD3 UR5, UPT, UPT, UR17, 0x1, URZ ;  /* 0x0000000111057890 */ /* 0x000fe4000fffe0ff */
[----:B-1----:R-:W-:-:S04]  /*01f0*/  UIMAD UR18, UR17, UR19, URZ ;  /* 0x00000013111272a4 */ /* 0x002fc8000f8e02ff */
[----:B------:R-:W-:Y:S02]  /*0200*/  UIADD3 UR19, UPT, UPT, UR18, UR19, URZ ;  /* 0x0000001312137290 */ /* 0x000fe4000fffe0ff */
[----:B--2---:R-:W-:-:S11]  /*0210*/  UISETP.GE.AND UP0, UPT, UR5, UR4, UPT ;  /* 0x000000040500728c */ /* 0x004fd6000bf06270 */
[----:B------:R-:W1:Y:S01]  /*0220*/  @UP0 LDCU UR19, c[0x0][0x388] ;  /* 0x00007100ff1307ac */ /* 0x000e620008000800 */
[----:B------:R-:W-:Y:S05]  /*0230*/  BRA `(.L_x_1) ;  /* 0x00000000006c7947 */ /* 0x000fea0003800000 */
.L_x_0:
[----:B------:R-:W-:Y:S01]  /*0240*/  UISETP.NE.AND UP0, UPT, UR7, 0x3, UPT ;  /* 0x000000030700788c */ /* 0x000fe2000bf05270 */
[----:B------:R-:W-:-:S08]  /*0250*/  UMOV UR18, URZ ;  /* 0x000000ff00127c82 */ /* 0x000fd00008000000 */
[----:B------:R-:W-:Y:S05]  /*0260*/  BRA.U !UP0, `(.L_x_2) ;  /* 0x00000001083c7547 */ /* 0x000fea000b800000 */
[----:B------:R-:W-:-:S09]  /*0270*/  UISETP.NE.AND UP0, UPT, UR7, 0x2, UPT ;  /* 0x000000020700788c */ /* 0x000fd2000bf05270 */
[----:B------:R-:W-:Y:S05]  /*0280*/  BRA.U UP0, `(.L_x_1) ;  /* 0x0000000100587547 */ /* 0x000fea000b800000 */
[----:B------:R-:W1:Y:S08]  /*0290*/  LDC.64 R4, c[0x0][0x488] ;  /* 0x00012200ff047b82 */ /* 0x000e700000000a00 */
[----:B------:R-:W2:Y:S08]  /*02a0*/  LDC.64 R2, c[0x0][0x490] ;  /* 0x00012400ff027b82 */ /* 0x000eb00000000a00 */
[----:B------:R-:W3:Y:S08]  /*02b0*/  LDC.64 R24, c[0x0][0x470] ;  /* 0x00011c00ff187b82 */ /* 0x000ef00000000a00 */
[----:B------:R-:W4:Y:S01]  /*02c0*/  LDC.64 R26, c[0x0][0x478] ;  /* 0x00011e00ff1a7b82 */ /* 0x000f220000000a00 */
[----:B-1----:R-:W-:-:S04]  /*02d0*/  IMAD.WIDE.U32 R8, R4, UR17, RZ ;  /* 0x0000001104087c25 */ /* 0x002fc8000f8e00ff */
[----:B------:R-:W-:Y:S02]  /*02e0*/  IMAD R5, R5, UR17, R9 ;  /* 0x0000001105057c24 */ /* 0x000fe4000f8e0209 */
[----:B--2---:R-:W-:-:S04]  /*02f0*/  IMAD.WIDE.U32 R6, R2, UR17, RZ ;  /* 0x0000001102067c25 */ /* 0x004fc8000f8e00ff */
[----:B------:R-:W-:Y:S01]  /*0300*/  IMAD R3, R3, UR17, R7 ;  /* 0x0000001103037c24 */ /* 0x000fe2000f8e0207 */
[----:B---3--:R-:W-:-:S04]  /*0310*/  LEA R24, P1, R8, R24, 0x3 ;  /* 0x0000001808187211 */ /* 0x008fc800078218ff */
[----:B------:R-:W-:Y:S02]  /*0320*/  LEA.HI.X R25, R8, R25, R5, 0x3, P1 ;  /* 0x0000001908197211 */ /* 0x000fe400008f1c05 */
[----:B----4-:R-:W-:-:S04]  /*0330*/  LEA R26, P0, R6, R26, 0x3 ;  /* 0x0000001a061a7211 */ /* 0x010fc800078018ff */
[----:B------:R-:W-:Y:S01]  /*0340*/  LEA.HI.X R27, R6, R27, R3, 0x3, P0 ;  /* 0x0000001b061b7211 */ /* 0x000fe200000f1c03 */
[----:B------:R-:W-:Y:S08]  /*0350*/  BRA `(.L_x_1) ;  /* 0x0000000000247947 */ /* 0x000ff00003800000 */
.L_x_2:
[----:B------:R-:W1:Y:S02]  /*0360*/  LDCU.128 UR8, c[0x0][0x470] ;  /* 0x00008e00ff0877ac */ /* 0x000e640008000c00 */
[----:B-1----:R-:W-:Y:S02]  /*0370*/  UIMAD.WIDE.U32 UR8, UR17, 0x8, UR8 ;  /* 0x00000008110878a5 */ /* 0x002fe4000f8e0008 */
[----:B------:R-:W-:-:S04]  /*0380*/  UIMAD.WIDE.U32 UR10, UR17, 0x8, UR10 ;  /* 0x00000008110a78a5 */ /* 0x000fc8000f8e000a */
[----:B------:R-:W-:Y:S02]  /*0390*/  IMAD.U32 R24, RZ, RZ, UR8 ;  /* 0x00000008ff187e24 */ /* 0x000fe4000f8e00ff */
[----:B------:R-:W-:Y:S01]  /*03a0*/  IMAD.U32 R25, RZ, RZ, UR9 ;  /* 0x00000009ff197e24 */ /* 0x000fe2000f8e00ff */
[----:B------:R-:W-:Y:S02]  /*03b0*/  MOV R26, UR10 ;  /* 0x0000000a001a7c02 */ /* 0x000fe40008000f00 */
[----:B------:R-:W-:-:S03]  /*03c0*/  MOV R27, UR11 ;  /* 0x0000000b001b7c02 */ /* 0x000fc60008000f00 */
[----:B------:R-:W4:Y:S04]  /*03d0*/  LDG.E.64 R24, desc[UR24][R24.64] ;  /* 0x0000001818187981 */ /* 0x000f28000c1e1b00 */
[----:B------:R-:W4:Y:S02]  /*03e0*/  LDG.E.64 R26, desc[UR24][R26.64] ;  /* 0x000000181a1a7981 */ /* 0x000f24000c1e1b00 */
.L_x_1:
[----:B------:R-:W2:Y:S01]  /*03f0*/  S2R R103, SR_TID.X ;  /* 0x0000000000677919 */ /* 0x000ea20000002100 */
[----:B------:R-:W3:Y:S01]  /*0400*/  LDCU UR9, c[0x0][0x3d4] ;  /* 0x00007a80ff0977ac */ /* 0x000ee20008000800 */
[----:B------:R-:W1:Y:S01]  /*0410*/  LDC.U8 R101, c[0x0][0x3d0] ;  /* 0x0000f400ff657b82 */ /* 0x000e620000000000 */
[----:B------:R-:W-:Y:S01]  /*0420*/  IMAD.U32 R5, RZ, RZ, UR21 ;  /* 0x00000015ff057e24 */ /* 0x000fe2000f8e00ff */
[----:B------:R-:W-:Y:S01]  /*0430*/  CS2R R54, SRZ ;  /* 0x0000000000367805 */ /* 0x000fe2000001ff00 */
[----:B------:R-:W3:Y:S01]  /*0440*/  LDCU.64 UR4, c[0x0][0x3a0] ;  /* 0x00007400ff0477ac */ /* 0x000ee20008000a00 */
[----:B------:R-:W-:Y:S02]  /*0450*/  CS2R R52, SRZ ;  /* 0x0000000000347805 */ /* 0x000fe4000001ff00 */
[----:B------:R-:W-:Y:S02]  /*0460*/  CS2R R50, SRZ ;  /* 0x0000000000327805 */ /* 0x000fe4000001ff00 */
[----:B------:R-:W-:Y:S01]  /*0470*/  CS2R R48, SRZ ;  /* 0x0000000000307805 */ /* 0x000fe2000001ff00 */
[----:B------:R-:W-:Y:S01]  /*0480*/  USHF.L.U32 UR8, UR20, 0x6, URZ ;  /* 0x0000000614087899 */ /* 0x000fe200080006ff */
[----:B------:R-:W-:Y:S01]  /*0490*/  CS2R R58, SRZ ;  /* 0x00000000003a7805 */ /* 0x000fe2000001ff00 */
[----:B------:R-:W3:Y:S01]  /*04a0*/  LDCU.64 UR14, c[0x0][0x380] ;  /* 0x00007000ff0e77ac */ /* 0x000ee20008000a00 */
[----:B------:R-:W-:-:S02]  /*04b0*/  CS2R R56, SRZ ;  /* 0x0000000000387805 */ /* 0x000fc4000001ff00 */
[----:B------:R-:W-:Y:S02]  /*04c0*/  CS2R R46, SRZ ;  /* 0x00000000002e7805 */ /* 0x000fe4000001ff00 */
[----:B------:R-:W-:Y:S01]  /*04d0*/  CS2R R44, SRZ ;  /* 0x00000000002c7805 */ /* 0x000fe2000001ff00 */
[----:B------:R-:W-:Y:S01]  /*04e0*/  IMAD.U32 R28, RZ, RZ, UR8 ;  /* 0x00000008ff1c7e24 */ /* 0x000fe2000f8e00ff */
[----:B------:R-:W3:Y:S01]  /*04f0*/  LDCU.64 UR12, c[0x0][0x3b0] ;  /* 0x00007600ff0c77ac */ /* 0x000ee20008000a00 */
[----:B------:R-:W-:Y:S02]  /*0500*/  CS2R R62, SRZ ;  /* 0x00000000003e7805 */ /* 0x000fe4000001ff00 */
[----:B------:R-:W-:Y:S02]  /*0510*/  CS2R R60, SRZ ;  /* 0x00000000003c7805 */ /* 0x000fe4000001ff00 */
[----:B------:R-:W-:Y:S01]  /*0520*/  CS2R R42, SRZ ;  /* 0x00000000002a7805 */ /* 0x000fe2000001ff00 */
[----:B------:R-:W-:Y:S01]  /*0530*/  UIADD3 UR8, UPT, UPT, UR8, 0x40, URZ ;  /* 0x0000004008087890 */ /* 0x000fe2000fffe0ff */
[----:B------:R-:W-:Y:S01]  /*0540*/  CS2R R40, SRZ ;  /* 0x0000000000287805 */ /* 0x000fe2000001ff00 */
[----:B------:R-:W3:Y:S01]  /*0550*/  LDCU.64 UR10, c[0x0][0x3b8] ;  /* 0x00007700ff0a77ac */ /* 0x000ee20008000a00 */
[----:B------:R-:W-:-:S02]  /*0560*/  CS2R R66, SRZ ;  /* 0x0000000000427805 */ /* 0x000fc4000001ff00 */
[----:B------:R-:W-:Y:S02]  /*0570*/  CS2R R64, SRZ ;  /* 0x0000000000407805 */ /* 0x000fe4000001ff00 */
[----:B------:R-:W-:Y:S02]  /*0580*/  CS2R R38, SRZ ;  /* 0x0000000000267805 */ /* 0x000fe4000001ff00 */
[----:B-1----:R-:W-:Y:S02]  /*0590*/  ISETP.NE.AND P5, PT, R101, RZ, PT ;  /* 0x000000ff6500720c */ /* 0x002fe40003fa5270 */
[----:B------:R-:W-:Y:S02]  /*05a0*/  CS2R R36, SRZ ;  /* 0x0000000000247805 */ /* 0x000fe4000001ff00 */
[----:B------:R-:W-:Y:S02]  /*05b0*/  CS2R R34, SRZ ;  /* 0x0000000000227805 */ /* 0x000fe4000001ff00 */
[----:B--2---:R-:W-:-:S02]  /*05c0*/  SHF.R.U32.HI R16, RZ, 0x4, R103 ;  /* 0x00000004ff107819 */ /* 0x004fc40000011667 */
[--C-:B------:R-:W-:Y:S02]  /*05d0*/  SHF.R.U32.HI R3, RZ, 0x5, R103.reuse ;  /* 0x00000005ff037819 */ /* 0x100fe40000011667 */
[----:B------:R-:W-:Y:S02]  /*05e0*/  LOP3.LUT R16, R16, 0x1, RZ, 0xc0, !PT ;  /* 0x0000000110107812 */ /* 0x000fe400078ec0ff */
[----:B------:R-:W-:Y:S02]  /*05f0*/  LOP3.LUT R102, R103, 0xf, RZ, 0xc0, !PT ;  /* 0x0000000f67667812 */ /* 0x000fe400078ec0ff */
[--C-:B------:R-:W-:Y:S01]  /*0600*/  LOP3.LUT R28, R28, 0xf, R103.reuse, 0xf8, !PT ;  /* 0x0000000f1c1c7812 */ /* 0x100fe200078ef867 */
[----:B------:R-:W-:Y:S01]  /*0610*/  IMAD R0, R3, 0x2, R16 ;  /* 0x0000000203007824 */ /* 0x000fe200078e0210 */
[----:B------:R-:W-:Y:S01]  /*0620*/  SHF.R.U32.HI R7, RZ, 0x2, R103 ;  /* 0x00000002ff077819 */ /* 0x000fe20000011667 */
[----:B------:R-:W-:Y:S01]  /*0630*/  VIADD R122, R102, UR18 ;  /* 0x00000012667a7c36 */ /* 0x000fe20008000000 */
[----:B------:R-:W-:Y:S01]  /*0640*/  LOP3.LUT R6, R103, 0x8, RZ, 0xc0, !PT ;  /* 0x0000000867067812 */ /* 0x000fe200078ec0ff */
[----:B------:R-:W-:Y:S01]  /*0650*/  IMAD R2, R3, 0xe, R0 ;  /* 0x0000000e03027824 */ /* 0x000fe200078e0200 */
[----:B------:R-:W-:Y:S01]  /*0660*/  SHF.R.S32.HI R29, RZ, 0x1f, R28 ;  /* 0x0000001fff1d7819 */ /* 0x000fe2000001141c */
[----:B------:R-:W-:Y:S01]  /*0670*/  VIADD R15, R0, UR18 ;  /* 0x00000012000f7c36 */ /* 0x000fe20008000000 */
[----:B------:R-:W-:Y:S01]  /*0680*/  SHF.R.S32.HI R123, RZ, 0x1f, R122 ;  /* 0x0000001fff7b7819 */ /* 0x000fe2000001147a */
[----:B------:R-:W-:Y:S01]  /*0690*/  IMAD R5, R5, 0x80, R2 ;  /* 0x0000008005057824 */ /* 0x000fe200078e0202 */
[----:B------:R-:W-:Y:S01]  /*06a0*/  LOP3.LUT R6, R6, 0x1, R7, 0xf8, !PT ;  /* 0x0000000106067812 */ /* 0x000fe200078ef807 */
[----:B---3--:R-:W-:Y:S01]  /*06b0*/  VIADD R2, R28, UR9 ;  /* 0x000000091c027c36 */ /* 0x008fe20008000000 */
[----:B------:R-:W-:Y:S01]  /*06c0*/  SHF.R.S32.HI R22, RZ, 0x1f, R15 ;  /* 0x0000001fff167819 */ /* 0x000fe2000001140f */
[----:B------:R-:W-:Y:S01]  /*06d0*/  VIADD R9, R15, 0x10 ;  /* 0x000000100f097836 */ /* 0x000fe20000000000 */
[----:B------:R-:W-:Y:S01]  /*06e0*/  SHF.R.U32.HI R106, RZ, 0x1, R103 ;  /* 0x00000001ff6a7819 */ /* 0x000fe20000011667 */
[C---:B------:R-:W-:Y:S01]  /*06f0*/  IMAD.WIDE.U32 R12, R5.reuse, UR4, R122 ;  /* 0x00000004050c7c25 */ /* 0x040fe2000f8e007a */
[C---:B------:R-:W-:Y:S01]  /*0700*/  ISETP.GT.AND P2, PT, R2.reuse, R15, PT ;  /* 0x0000000f0200720c */ /* 0x040fe20003f44270 */
[----:B------:R-:W-:Y:S01]  /*0710*/  UIADD3 UR18, UPT, UPT, UR19, 0xf, -UR18 ;  /* 0x0000000f13127890 */ /* 0x000fe2000fffe812 */
[----:B------:R-:W-:Y:S01]  /*0720*/  ISETP.GT.AND P1, PT, R2, R9, PT ;  /* 0x000000090200720c */ /* 0x000fe20003f24270 */
[----:B------:R-:W-:Y:S01]  /*0730*/  IMAD R4, R5, UR5, R13 ;  /* 0x0000000505047c24 */ /* 0x000fe2000f8e020d */
[C---:B----4-:R-:W-:Y:S01]  /*0740*/  LEA R24, P0, R12.reuse, R24, 0x3 ;  /* 0x000000180c187211 */ /* 0x050fe200078018ff */
[----:B------:R-:W-:Y:S01]  /*0750*/  VIADD R121, R15, 0x20 ;  /* 0x000000200f797836 */ /* 0x000fe20000000000 */
[----:B------:R-:W-:Y:S01]  /*0760*/  SEL R8, RZ, 0x1, P1 ;  /* 0x00000001ff087807 */ /* 0x000fe20000800000 */
[----:B------:R-:W1:Y:S01]  /*0770*/  LDCU.64 UR4, c[0x0][0x3c8] ;  /* 0x00007900ff0477ac */ /* 0x000e620008000a00 */
[----:B------:R-:W-:Y:S01]  /*0780*/  LEA.HI.X R25, R12, R25, R4, 0x3, P0 ;  /* 0x000000190c197211 */ /* 0x000fe200000f1c04 */
[C---:B------:R-:W-:Y:S01]  /*0790*/  VIADD R21, R5.reuse, 0x2 ;  /* 0x0000000205157836 */ /* 0x040fe20000000000 */
[----:B------:R-:W-:Y:S01]  /*07a0*/  ISETP.GE.AND P0, PT, R122, UR19, PT ;  /* 0x000000137a007c0c */ /* 0x000fe2000bf06270 */
[----:B------:R-:W-:Y:S01]  /*07b0*/  VIADD R11, R5, 0x4 ;  /* 0x00000004050b7836 */ /* 0x000fe20000000000 */
[----:B------:R-:W-:-:S02]  /*07c0*/  LOP3.LUT P6, RZ, R101, 0xff, R8, 0xc8, !PT ;  /* 0x000000ff65ff7812 */ /* 0x000fc400078cc808 */
[----:B------:R-:W-:Y:S02]  /*07d0*/  P2R R4, PR, RZ, 0x20 ;  /* 0x00000020ff047803 */ /* 0x000fe40000000000 */
[----:B------:R-:W-:Y:S02]  /*07e0*/  SEL R17, RZ, 0x2, P0 ;  /* 0x00000002ff117807 */ /* 0x000fe40000000000 */
[----:B------:R-:W-:Y:S02]  /*07f0*/  SEL R8, RZ, 0x4, P0 ;  /* 0x00000004ff087807 */ /* 0x000fe40000000000 */
[----:B------:R-:W-:Y:S02]  /*0800*/  SEL R14, RZ, 0x8, P0 ;  /* 0x00000008ff0e7807 */ /* 0x000fe40000000000 */
[----:B------:R-:W-:Y:S02]  /*0810*/  SEL R7, RZ, 0x100, P0 ;  /* 0x00000100ff077807 */ /* 0x000fe40000000000 */
[----:B------:R-:W-:Y:S01]  /*0820*/  SEL R13, RZ, 0x200, P0 ;  /* 0x00000200ff0d7807 */ /* 0x000fe20000000000 */
[----:B-1----:R-:W-:Y:S01]  /*0830*/  IMAD R22, R22, UR4, RZ ;  /* 0x0000000416167c24 */ /* 0x002fe2000f8e02ff */
[----:B------:R-:W-:Y:S01]  /*0840*/  SEL R12, RZ, 0x400, P0 ;  /* 0x00000400ff0c7807 */ /* 0x000fe20000000000 */
[C---:B------:R-:W-:Y:S01]  /*0850*/  IMAD.WIDE.U32 R30, R15.reuse, UR4, R28 ;  /* 0x000000040f1e7c25 */ /* 0x040fe2000f8e001c */
[----:B------:R-:W-:Y:S01]  /*0860*/  SEL R4, RZ, 0x800, P0 ;  /* 0x00000800ff047807 */ /* 0x000fe20000000000 */
[----:B------:R-:W-:Y:S01]  /*0870*/  USHF.R.S32.HI UR4, URZ, 0x1f, UR8 ;  /* 0x0000001fff047899 */ /* 0x000fe20008011408 */
[----:B------:R-:W-:Y:S01]  /*0880*/  SEL R10, RZ, 0x1, P2 ;  /* 0x00000001ff0a7807 */ /* 0x000fe20001000000 */
[----:B------:R-:W-:Y:S01]  /*0890*/  IMAD R22, R15, UR5, R22 ;  /* 0x000000050f167c24 */ /* 0x000fe2000f8e0216 */
[----:B------:R-:W-:Y:S01]  /*08a0*/  ISETP.LT.AND P0, PT, R5, UR14, !P0 ;  /* 0x0000000e05007c0c */ /* 0x000fe2000c701270 */
[----:B------:R-:W-:Y:S01]  /*08b0*/  USHF.R.S32.HI UR5, URZ, 0x1f, UR18 ;  /* 0x0000001fff057899 */ /* 0x000fe20008011412 */
[----:B------:R-:W-:Y:S01]  /*08c0*/  ISETP.GE.AND P2, PT, R28, UR15, PT ;  /* 0x0000000f1c007c0c */ /* 0x000fe2000bf46270 */
[----:B------:R-:W-:Y:S01]  /*08d0*/  IMAD.IADD R22, R31, 0x1, R22 ;  /* 0x000000011f167824 */ /* 0x000fe200078e0216 */
[----:B------:R-:W-:Y:S01]  /*08e0*/  SEL R18, RZ, 0x1, !P0 ;  /* 0x00000001ff127807 */ /* 0x000fe20004000000 */
[----:B------:R-:W-:Y:S01]  /*08f0*/  ULEA.HI UR4, UR4, UR8, URZ, 0x4 ;  /* 0x0000000804047291 */ /* 0x000fe2000f8f20ff */
[----:B------:R-:W-:Y:S01]  /*0900*/  LOP3.LUT P4, RZ, R101, 0xff, R10, 0xc8, !PT ;  /* 0x000000ff65ff7812 */ /* 0x000fe2000788c80a */
[----:B------:R-:W-:Y:S01]  /*0910*/  ULEA.HI UR5, UR5, UR18, URZ, 0x4 ;  /* 0x0000001205057291 */ /* 0x000fe2000f8f20ff */
[C---:B------:R-:W-:Y:S01]  /*0920*/  ISETP.LT.AND P3, PT, R15.reuse, UR19, !P2 ;  /* 0x000000130f007c0c */ /* 0x040fe2000d761270 */
[----:B------:R-:W-:Y:S01]  /*0930*/  UIADD3 UR4, UPT, UPT, UR4, 0xf, URZ ;  /* 0x0000000f04047890 */ /* 0x000fe2000fffe0ff */
[----:B------:R-:W-:Y:S01]  /*0940*/  ISETP.LE.OR P0, PT, R15, R2, !P5 ;  /* 0x000000020f00720c */ /* 0x000fe20006f03670 */
[----:B------:R-:W-:Y:S01]  /*0950*/  USHF.R.S32.HI UR5, URZ, 0x4, UR5 ;  /* 0x00000004ff057899 */ /* 0x000fe20008011405 */
[----:B------:R-:W-:Y:S01]  /*0960*/  BAR.SYNC.DEFER_BLOCKING 0x0 ;  /* 0x0000000000007b1d */ /* 0x000fe20000010000 */
[----:B------:R-:W-:Y:S01]  /*0970*/  ISETP.GT.AND P1, PT, R2, R121, PT ;  /* 0x000000790200720c */ /* 0x000fe20003f24270 */
[----:B------:R-:W-:Y:S01]  /*0980*/  USHF.R.S32.HI UR4, URZ, 0x4, UR4 ;  /* 0x00000004ff047899 */ /* 0x000fe20008011404 */
[----:B------:R-:W-:-:S02]  /*0990*/  PLOP3.LUT P3, PT, P4, P3, P0, 0x80, 0x0 ;  /* 0x000000000000781c */ /* 0x000fc40002767000 */
[----:B------:R-:W-:Y:S01]  /*09a0*/  ISETP.NE.AND P4, PT, R101, RZ, PT ;  /* 0x000000ff6500720c */ /* 0x000fe20003f85270 */
[----:B------:R-:W-:Y:S01]  /*09b0*/  UISETP.LT.AND UP0, UPT, UR5, UR4, UPT ;  /* 0x000000040500728c */ /* 0x000fe2000bf01270 */
[----:B------:R-:W-:Y:S01]  /*09c0*/  SEL R10, RZ, 0x1, P1 ;  /* 0x00000001ff0a7807 */ /* 0x000fe20000800000 */
[----:B------:R-:W1:Y:S01]  /*09d0*/  S2UR UR18, SR_CgaCtaId ;  /* 0x00000000001279c3 */ /* 0x000e620000008800 */
[C---:B------:R-:W-:Y:S01]  /*09e0*/  ISETP.LT.AND P1, PT, R9.reuse, UR19, !P2 ;  /* 0x0000001309007c0c */ /* 0x040fe2000d721270 */
[----:B------:R-:W-:Y:S01]  /*09f0*/  USEL UR30, UR5, UR4, UP0 ;  /* 0x00000004051e7287 */ /* 0x000fe20008000000 */
[-C--:B------:R-:W-:Y:S01]  /*0a00*/  ISETP.LE.OR P0, PT, R9, R2.reuse, !P4 ;  /* 0x000000020900720c */ /* 0x080fe20006703670 */
[----:B------:R-:W2:Y:S01]  /*0a10*/  LDCU.64 UR8, c[0x0][0x3e0] ;  /* 0x00007c00ff0877ac */ /* 0x000ea20008000a00 */
[----:B------:R-:W-:Y:S02]  /*0a20*/  LOP3.LUT P5, RZ, R101, 0xff, R10, 0xc8, !PT ;  /* 0x000000ff65ff7812 */ /* 0x000fe400078ac80a */
[----:B------:R-:W-:Y:S01]  /*0a30*/  PLOP3.LUT P6, PT, P6, P1, P0, 0x80, 0x0 ;  /* 0x000000000000781c */ /* 0x000fe200037c3000 */
[----:B------:R-:W-:Y:S01]  /*0a40*/  UMOV UR4, 0x400 ;  /* 0x0000040000047882 */ /* 0x000fe20000000000 */
[C---:B------:R-:W-:Y:S01]  /*0a50*/  ISETP.LT.AND P2, PT, R121.reuse, UR19, !P2 ;  /* 0x0000001379007c0c */ /* 0x040fe2000d741270 */
[----:B------:R-:W-:Y:S01]  /*0a60*/  UISETP.NE.AND UP0, UPT, UR30, 0x1, UPT ;  /* 0x000000011e00788c */ /* 0x000fe2000bf05270 */
[----:B------:R-:W-:-:S02]  /*0a70*/  ISETP.LE.OR P1, PT, R121, R2, !P4 ;  /* 0x000000027900720c */ /* 0x000fc40006723670 */
[----:B------:R-:W-:Y:S02]  /*0a80*/  P2R R19, PR, RZ, 0x40 ;  /* 0x00000040ff137803 */ /* 0x000fe40000000000 */
[----:B------:R-:W-:Y:S02]  /*0a90*/  PLOP3.LUT P5, PT, P5, P2, P1, 0x80, 0x0 ;  /* 0x000000000000781c */ /* 0x000fe40002fa5010 */
[----:B------:R-:W-:Y:S01]  /*0aa0*/  ISETP.GE.AND P1, PT, R21, UR14, PT ;  /* 0x0000000e15007c0c */ /* 0x000fe2000bf26270 */
[----:B------:R-:W-:Y:S01]  /*0ab0*/  VIADD R21, R5, 0x6 ;  /* 0x0000000605157836 */ /* 0x000fe20000000000 */
[----:B------:R-:W-:Y:S02]  /*0ac0*/  ISETP.GE.AND P6, PT, R11, UR14, PT ;  /* 0x0000000e0b007c0c */ /* 0x000fe4000bfc6270 */
[----:B------:R-:W-:Y:S02]  /*0ad0*/  IADD3 R10, P0, PT, R24, UR12, RZ ;  /* 0x0000000c180a7c10 */ /* 0x000fe4000ff1e0ff */
[----:B------:R-:W-:Y:S01]  /*0ae0*/  SEL R17, R17, RZ, !P1 ;  /* 0x000000ff11117207 */ /* 0x000fe20004800000 */
[----:B-1----:R-:W-:Y:S01]  /*0af0*/  ULEA UR18, UR18, UR4, 0x18 ;  /* 0x0000000412127291 */ /* 0x002fe2000f8ec0ff */
[----:B------:R-:W-:-:S02]  /*0b00*/  SEL R8, R8, RZ, !P6 ;  /* 0x000000ff08087207 */ /* 0x000fc40007000000 */
[----:B------:R-:W-:Y:S01]  /*0b10*/  IADD3.X R11, PT, PT, R25, UR13, RZ, P0, !PT ;  /* 0x0000000d190b7c10 */ /* 0x000fe200087fe4ff */
[----:B------:R-:W-:Y:S01]  /*0b20*/  UIADD3 UR5, UPT, UPT, UR18, 0xc000, URZ ;  /* 0x0000c00012057890 */ /* 0x000fe2000fffe0ff */
[----:B------:R-:W-:Y:S01]  /*0b30*/  IADD3 R17, PT, PT, R8, R17, R18 ;  /* 0x0000001108117210 */ /* 0x000fe20007ffe012 */
[----:B------:R-:W-:Y:S01]  /*0b40*/  VIADD R8, R5, 0x8 ;  /* 0x0000000805087836 */ /* 0x000fe20000000000 */
[C---:B------:R-:W-:Y:S01]  /*0b50*/  LEA R26, P0, R30.reuse, R26, 0x3 ;  /* 0x0000001a1e1a7211 */ /* 0x040fe200078018ff */
[----:B------:R-:W-:Y:S01]  /*0b60*/  IMAD.SHL.U32 R18, R103, 0x2, RZ ;  /* 0x0000000267127824 */ /* 0x000fe200078e00ff */
[----:B------:R-:W-:Y:S02]  /*0b70*/  P2R R114, PR, RZ, 0x2 ;  /* 0x00000002ff727803 */ /* 0x000fe40000000000 */
[----:B------:R-:W-:Y:S02]  /*0b80*/  LEA.HI.X R27, R30, R27, R22, 0x3, P0 ;  /* 0x0000001b1e1b7211 */ /* 0x000fe400000f1c16 */
[----:B------:R-:W-:-:S02]  /*0b90*/  ISETP.GE.AND P1, PT, R21, UR14, PT ;  /* 0x0000000e15007c0c */ /* 0x000fc4000bf26270 */
[----:B------:R-:W-:Y:S02]  /*0ba0*/  ISETP.GE.AND P0, PT, R8, UR14, PT ;  /* 0x0000000e08007c0c */ /* 0x000fe4000bf06270 */
[----:B------:R-:W-:Y:S02]  /*0bb0*/  SEL R14, R14, RZ, !P1 ;  /* 0x000000ff0e0e7207 */ /* 0x000fe40004800000 */
[----:B------:R-:W-:Y:S02]  /*0bc0*/  SEL R8, R7, RZ, !P0 ;  /* 0x000000ff07087207 */ /* 0x000fe40004000000 */
[----:B------:R-:W-:Y:S02]  /*0bd0*/  LOP3.LUT R21, R106, 0x8, RZ, 0xc0, !PT ;  /* 0x000000086a157812 */ /* 0x000fe400078ec0ff */
[----:B------:R-:W-:Y:S01]  /*0be0*/  IADD3 R14, PT, PT, R8, R14, R17 ;  /* 0x0000000e080e7210 */ /* 0x000fe20007ffe011 */
[----:B------:R-:W-:Y:S01]  /*0bf0*/  VIADD R8, R5, 0xc ;  /* 0x0000000c05087836 */ /* 0x000fe20000000000 */
[----:B------:R-:W-:Y:S01]  /*0c00*/  LOP3.LUT R7, R21, 0x6, R18, 0xf8, !PT ;  /* 0x0000000615077812 */ /* 0x000fe200078ef812 */
[----:B------:R-:W-:Y:S01]  /*0c10*/  VIADD R21, R5, 0xa ;  /* 0x0000000a05157836 */ /* 0x000fe20000000000 */
[----:B------:R-:W-:Y:S01]  /*0c20*/  P2R R113, PR, RZ, 0x40 ;  /* 0x00000040ff717803 */ /* 0x000fe20000000000 */
[----:B------:R-:W-:Y:S01]  /*0c30*/  IMAD.SHL.U32 R17, R103, 0x80, RZ ;  /* 0x0000008067117824 */ /* 0x000fe200078e00ff */
[----:B------:R-:W-:Y:S01]  /*0c40*/  P2R R20, PR, RZ, 0x20 ;  /* 0x00000020ff147803 */ /* 0x000fe20000000000 */
[----:B------:R-:W-:Y:S01]  /*0c50*/  IMAD.SHL.U32 R18, R3, 0x10, RZ ;  /* 0x0000001003127824 */ /* 0x000fe200078e00ff */
[----:B------:R-:W-:Y:S01]  /*0c60*/  ISETP.GE.AND P6, PT, R8, UR14, PT ;  /* 0x0000000e08007c0c */ /* 0x000fe2000bfc6270 */
[----:B------:R-:W-:Y:S01]  /*0c70*/  VIADD R8, R5, 0xe ;  /* 0x0000000e05087836 */ /* 0x000fe20000000000 */
[----:B------:R-:W-:-:S02]  /*0c80*/  ISETP.GE.AND P5, PT, R21, UR14, PT ;  /* 0x0000000e15007c0c */ /* 0x000fc4000bfa6270 */
[----:B------:R-:W-:Y:S02]  /*0c90*/  P2R R111, PR, RZ, 0x1 ;  /* 0x00000001ff6f7803 */ /* 0x000fe40000000000 */
[----:B------:R-:W-:Y:S02]  /*0ca0*/  SEL R13, R13, RZ, !P5 ;  /* 0x000000ff0d0d7207 */ /* 0x000fe40006800000 */
[----:B------:R-:W-:Y:S02]  /*0cb0*/  SEL R12, R12, RZ, !P6 ;  /* 0x000000ff0c0c7207 */ /* 0x000fe40007000000 */
[----:B------:R-:W-:Y:S02]  /*0cc0*/  ISETP.GE.AND P0, PT, R8, UR14, PT ;  /* 0x0000000e08007c0c */ /* 0x000fe4000bf06270 */
[----:B------:R-:W-:Y:S02]  /*0cd0*/  IADD3 R12, PT, PT, R12, R13, R14 ;  /* 0x0000000d0c0c7210 */ /* 0x000fe40007ffe00e */
[----:B------:R-:W-:-:S02]  /*0ce0*/  SEL R13, R4, RZ, !P0 ;  /* 0x000000ff040d7207 */ /* 0x000fc40004000000 */
[----:B------:R-:W-:Y:S02]  /*0cf0*/  P2R R112, PR, RZ, 0x2 ;  /* 0x00000002ff707803 */ /* 0x000fe40000000000 */
[----:B------:R-:W-:Y:S01]  /*0d00*/  ISETP.NE.AND P1, PT, RZ, UR30, PT ;  /* 0x0000001eff007c0c */ /* 0x000fe2000bf25270 */
[----:B------:R-:W-:Y:S01]  /*0d10*/  IMAD.IADD R4, R12, 0x1, R13 ;  /* 0x000000010c047824 */ /* 0x000fe200078e020d */
[----:B------:R-:W-:Y:S02]  /*0d20*/  LOP3.LUT R17, R18, 0x600, R17, 0xf8, !PT ;  /* 0x0000060012117812 */ /* 0x000fe400078ef811 */
[----:B------:R-:W-:Y:S02]  /*0d30*/  P2R R108, PR, RZ, 0x1 ;  /* 0x00000001ff6c7803 */ /* 0x000fe40000000000 */
[----:B------:R-:W-:Y:S02]  /*0d40*/  SEL R4, R4, RZ, P1 ;  /* 0x000000ff04047207 */ /* 0x000fe40000800000 */
[----:B------:R-:W-:-:S02]  /*0d50*/  LOP3.LUT R7, R17, R6, R7, 0xf6, !PT ;  /* 0x0000000611077212 */ /* 0x000fc400078ef607 */
[----:B------:R-:W-:Y:S01]  /*0d60*/  SEL R14, RZ, 0x1, !P3 ;  /* 0x00000001ff0e7807 */ /* 0x000fe20005800000 */
[----:B------:R-:W-:Y:S01]  /*0d70*/  IMAD.SHL.U32 R6, R4, 0x8, RZ ;  /* 0x0000000804067824 */ /* 0x000fe200078e00ff */
[----:B------:R-:W-:Y:S01]  /*0d80*/  SHF.R.U32.HI R124, RZ, 0x3, R103 ;  /* 0x00000003ff7c7819 */ /* 0x000fe20000011667 */
[----:B------:R-:W-:Y:S01]  /*0d90*/  IMAD.SHL.U32 R7, R7, 0x8, RZ ;  /* 0x0000000807077824 */ /* 0x000fe200078e00ff */
[----:B------:R-:W-:Y:S02]  /*0da0*/  P2R R109, PR, RZ, 0x40 ;  /* 0x00000040ff6d7803 */ /* 0x000fe40000000000 */
[----:B------:R-:W-:Y:S01]  /*0db0*/  LOP3.LUT P0, RZ, R6, 0x8, RZ, 0xc0, !PT ;  /* 0x0000000806ff7812 */ /* 0x000fe2000780c0ff */
[C---:B------:R-:W-:Y:S01]  /*0dc0*/  VIADD R18, R7.reuse, UR18 ;  /* 0x0000001207127c36 */ /* 0x040fe20008000000 */
[----:B------:R-:W-:Y:S01]  /*0dd0*/  LOP3.LUT R17, R7, 0x8, RZ, 0x3c, !PT ;  /* 0x0000000807117812 */ /* 0x000fe200078e3cff */
[----:B------:R-:W-:Y:S01]  /*0de0*/  IMAD.SHL.U32 R6, R4, 0x4, RZ ;  /* 0x0000000404067824 */ /* 0x000fe200078e00ff */
[----:B------:R-:W-:-:S02]  /*0df0*/  LOP3.LUT R123, R124, 0x4, RZ, 0xc0, !PT ;  /* 0x000000047c7b7812 */ /* 0x000fc400078ec0ff */
[----:B------:R-:W-:Y:S01]  /*0e00*/  P2R R22, PR, RZ, 0x40 ;  /* 0x00000040ff167803 */ /* 0x000fe20000000000 */
[----:B------:R-:W-:Y:S01]  /*0e10*/  VIADD R17, R17, UR18 ;  /* 0x0000001211117c36 */ /* 0x000fe20008000000 */
[----:B------:R-:W-:Y:S02]  /*0e20*/  ISETP.NE.AND P6, PT, R113, RZ, PT ;  /* 0x000000ff7100720c */ /* 0x000fe40003fc5270 */
[----:B------:R-:W-:Y:S02]  /*0e30*/  P2R R110, PR, RZ, 0x20 ;  /* 0x00000020ff6e7803 */ /* 0x000fe40000000000 */
[----:B------:R-:W-:Y:S01]  /*0e40*/  P2R R23, PR, RZ, 0x40 ;  /* 0x00000040ff177803 */ /* 0x000fe20000000000 */
[----:B------:R-:W-:Y:S01]  /*0e50*/  @!PT LDS RZ, [RZ] ;  /* 0x00000000fffff984 */ /* 0x000fe20000000800 */
[----:B------:R-:W-:Y:S01]  /*0e60*/  @!PT LDS RZ, [RZ] ;  /* 0x00000000fffff984 */ /* 0x000fe20000000800 */
[----:B------:R-:W-:Y:S01]  /*0e70*/  @!PT LDS RZ, [RZ] ;  /* 0x00000000fffff984 */ /* 0x000fe20000000800 */
[----:B------:R-:W-:Y:S01]  /*0e80*/  LDGSTS.E.LTC128B.64 [R18], desc[UR24][R24.64], P0 ;  /* 0x0000000018127fae */ /* 0x000fe200081a1618 */
[----:B------:R-:W-:Y:S01]  /*0e90*/  LOP3.LUT P0, RZ, R6, 0x8, RZ, 0xc0, !PT ;  /* 0x0000000806ff7812 */ /* 0x000fe2000780c0ff */
[----:B------:R-:W-:Y:S01]  /*0ea0*/  IMAD.SHL.U32 R6, R4, 0x2, RZ ;  /* 0x0000000204067824 */ /* 0x000fe200078e00ff */
[----:B------:R-:W-:-:S02]  /*0eb0*/  ISETP.NE.AND P6, PT, R114, RZ, PT ;  /* 0x000000ff7200720c */ /* 0x000fc40003fc5270 */
[----:B------:R-:W-:Y:S02]  /*0ec0*/  P2R R21, PR, RZ, 0x20 ;  /* 0x00000020ff157803 */ /* 0x000fe40000000000 */
[----:B------:R-:W-:Y:S02]  /*0ed0*/  ISETP.NE.AND P5, PT, R112, RZ, PT ;  /* 0x000000ff7000720c */ /* 0x000fe40003fa5270 */
[----:B------:R-:W-:-:S05]  /*0ee0*/  LOP3.LUT R107, R103, 0x1f, RZ, 0xc0, !PT ;  /* 0x0000001f676b7812 */ /* 0x000fca00078ec0ff */
[----:B------:R1:W-:Y:S01]  /*0ef0*/  LDGSTS.E.LTC128B.64 [R18+0x400], desc[UR24][R10.64], P0 ;  /* 0x004000000a127fae */ /* 0x0003e200081a1618 */
[----:B------:R-:W-:-:S04]  /*0f00*/  IADD3 R32, P0, PT, R10, UR12, RZ ;  /* 0x0000000c0a207c10 */ /* 0x000fc8000ff1e0ff */
[----:B------:R-:W-:Y:S02]  /*0f10*/  IADD3.X R33, PT, PT, R11, UR13, RZ, P0, !PT ;  /* 0x0000000d0b217c10 */ /* 0x000fe400087fe4ff */
[----:B------:R-:W-:-:S04]  /*0f20*/  IADD3 R30, P0, PT, R32, UR12, RZ ;  /* 0x0000000c201e7c10 */ /* 0x000fc8000ff1e0ff */
[----:B------:R-:W-:Y:S02]  /*0f30*/  IADD3.X R31, PT, PT, R33, UR13, RZ, P0, !PT ;  /* 0x0000000d211f7c10 */ /* 0x000fe400087fe4ff */
[----:B------:R-:W-:Y:S02]  /*0f40*/  LOP3.LUT P0, RZ, R6, 0x8, RZ, 0xc0, !PT ;  /* 0x0000000806ff7812 */ /* 0x000fe4000780c0ff */
[----:B------:R-:W-:-:S11]  /*0f50*/  SHF.R.U32.HI R6, RZ, 0x5, R4 ;  /* 0x00000005ff067819 */ /* 0x000fd60000011604 */
[----:B------:R3:W-:Y:S01]  /*0f60*/  LDGSTS.E.LTC128B.64 [R18+0x800], desc[UR24][R32.64], P0 ;  /* 0x0080000020127fae */ /* 0x0007e200081a1618 */
[----:B------:R-:W-:-:S13]  /*0f70*/  LOP3.LUT P0, RZ, R4, 0x8, RZ, 0xc0, !PT ;  /* 0x0000000804ff7812 */ /* 0x000fda000780c0ff */
[----:B------:R2:W-:Y:S01]  /*0f80*/  LDGSTS.E.LTC128B.64 [R18+0xc00], desc[UR24][R30.64], P0 ;  /* 0x00c000001e127fae */ /* 0x0005e200081a1618 */
[----:B------:R-:W-:-:S04]  /*0f90*/  IADD3 R12, P0, PT, R30, UR12, RZ ;  /* 0x0000000c1e0c7c10 */ /* 0x000fc8000ff1e0ff */
[----:B------:R-:W-:Y:S02]  /*0fa0*/  IADD3.X R13, PT, PT, R31, UR13, RZ, P0, !PT ;  /* 0x0000000d1f0d7c10 */ /* 0x000fe400087fe4ff */
[----:B-1----:R-:W-:-:S04]  /*0fb0*/  IADD3 R10, P0, PT, R12, UR12, RZ ;  /* 0x0000000c0c0a7c10 */ /* 0x002fc8000ff1e0ff */
[----:B------:R-:W-:Y:S02]  /*0fc0*/  IADD3.X R11, PT, PT, R13, UR13, RZ, P0, !PT ;  /* 0x0000000d0d0b7c10 */ /* 0x000fe400087fe4ff */
[----:B------:R-:W-:Y:S02]  /*0fd0*/  LOP3.LUT P0, RZ, R6, 0x8, RZ, 0xc0, !PT ;  /* 0x0000000806ff7812 */ /* 0x000fe4000780c0ff */
[----:B---3--:R-:W-:Y:S02]  /*0fe0*/  CS2R R32, SRZ ;  /* 0x0000000000207805 */ /* 0x008fe4000001ff00 */
[----:B------:R-:W-:-:S09]  /*0ff0*/  SHF.R.U32.HI R6, RZ, 0x6, R4 ;  /* 0x00000006ff067819 */ /* 0x000fd20000011604 */
[----:B------:R1:W-:Y:S01]  /*1000*/  LDGSTS.E.LTC128B.64 [R17], desc[UR24][R12.64], P0 ;  /* 0x000000000c117fae */ /* 0x0003e200081a1618 */
[----:B------:R-:W-:Y:S02]  /*1010*/  LOP3.LUT P0, RZ, R6, 0x8, RZ, 0xc0, !PT ;  /* 0x0000000806ff7812 */ /* 0x000fe4000780c0ff */
[--C-:B------:R-:W-:Y:S02]  /*1020*/  SHF.R.U32.HI R6, RZ, 0x7, R4.reuse ;  /* 0x00000007ff067819 */ /* 0x100fe40000011604 */
[----:B------:R-:W-:-:S09]  /*1030*/  SHF.R.U32.HI R4, RZ, 0x8, R4 ;  /* 0x00000008ff047819 */ /* 0x000fd20000011604 */
[----:B------:R3:W-:Y:S01]  /*1040*/  LDGSTS.E.LTC128B.64 [R17+0x400], desc[UR24][R10.64], P0 ;  /* 0x004000000a117fae */ /* 0x0007e200081a1618 */
[----:B--2---:R-:W-:-:S04]  /*1050*/  IADD3 R30, P0, PT, R10, UR12, RZ ;  /* 0x0000000c0a1e7c10 */ /* 0x004fc8000ff1e0ff */
[----:B------:R-:W-:Y:S02]  /*1060*/  IADD3.X R31, PT, PT, R11, UR13, RZ, P0, !PT ;  /* 0x0000000d0b1f7c10 */ /* 0x000fe400087fe4ff */
[----:B------:R-:W-:-:S04]  /*1070*/  IADD3 R24, P0, PT, R30, UR12, RZ ;  /* 0x0000000c1e187c10 */ /* 0x000fc8000ff1e0ff */
[----:B------:R-:W-:Y:S02]  /*1080*/  IADD3.X R25, PT, PT, R31, UR13, RZ, P0, !PT ;  /* 0x0000000d1f197c10 */ /* 0x000fe400087fe4ff */
[----:B------:R-:W-:Y:S01]  /*1090*/  LOP3.LUT P0, RZ, R6, 0x8, RZ, 0xc0, !PT ;  /* 0x0000000806ff7812 */ /* 0x000fe2000780c0ff */
[----:B------:R-:W-:Y:S01]  /*10a0*/  VIADD R6, R2, 0x10 ;  /* 0x0000001002067836 */ /* 0x000fe20000000000 */
[----:B-1----:R-:W-:-:S11]  /*10b0*/  LOP3.LUT R13, R28, 0x10, RZ, 0xfc, !PT ;  /* 0x000000101c0d7812 */ /* 0x002fd600078efcff */
[----:B------:R1:W-:Y:S01]  /*10c0*/  LDGSTS.E.LTC128B.64 [R17+0x800], desc[UR24][R30.64], P0 ;  /* 0x008000001e117fae */ /* 0x0003e200081a1618 */
[----:B------:R-:W-:Y:S01]  /*10d0*/  LOP3.LUT P0, RZ, R4, 0x8, RZ, 0xc0, !PT ;  /* 0x0000000804ff7812 */ /* 0x000fe2000780c0ff */
[----:B------:R-:W-:Y:S01]  /*10e0*/  VIADD R4, R2, 0x20 ;  /* 0x0000002002047836 */ /* 0x000fe20000000000 */
[----:B---3--:R-:W-:Y:S01]  /*10f0*/  LOP3.LUT R11, R28, 0x20, RZ, 0xfc, !PT ;  /* 0x000000201c0b7812 */ /* 0x008fe200078efcff */
[----:B------:R-:W-:-:S03]  /*1100*/  VIADD R2, R2, 0x30 ;  /* 0x0000003002027836 */ /* 0x000fc60000000000 */
[----:B------:R-:W-:-:S07]  /*1110*/  ISETP.GE.AND P3, PT, R11, UR15, PT ;  /* 0x0000000f0b007c0c */ /* 0x000fce000bf66270 */
[----:B------:R2:W-:Y:S01]  /*1120*/  LDGSTS.E.LTC128B.64 [R17+0xc00], desc[UR24][R24.64], P0 ;  /* 0x00c0000018117fae */ /* 0x0005e200081a1618 */
[----:B------:R-:W-:-:S04]  /*1130*/  ISETP.GT.AND P0, PT, R6, R15, PT ;  /* 0x0000000f0600720c */ /* 0x000fc80003f04270 */
[----:B------:R-:W-:Y:S02]  /*1140*/  SEL R12, RZ, 0x1, P0 ;  /* 0x00000001ff0c7807 */ /* 0x000fe40000000000 */
[----:B------:R-:W-:-:S04]  /*1150*/  ISETP.GT.AND P0, PT, R4, R15, PT ;  /* 0x0000000f0400720c */ /* 0x000fc80003f04270 */
[----:B------:R-:W-:Y:S02]  /*1160*/  SEL R10, RZ, 0x1, P0 ;  /* 0x00000001ff0a7807 */ /* 0x000fe40000000000 */
[----:B------:R-:W-:Y:S02]  /*1170*/  ISETP.GT.AND P0, PT, R2, R15, PT ;  /* 0x0000000f0200720c */ /* 0x000fe40003f04270 */
[----:B-1----:R-:W-:Y:S02]  /*1180*/  CS2R R30, SRZ ;  /* 0x00000000001e7805 */ /* 0x002fe4000001ff00 */
[----:B------:R-:W-:Y:S02]  /*1190*/  SEL R8, RZ, 0x1, P0 ;  /* 0x00000001ff087807 */ /* 0x000fe40000000000 */
[----:B------:R-:W-:-:S04]  /*11a0*/  LOP3.LUT P0, RZ, R101, 0xff, R12, 0xc8, !PT ;  /* 0x000000ff65ff7812 */ /* 0x000fc8000780c80c */
[----:B------:R-:W-:Y:S02]  /*11b0*/  SEL R12, RZ, 0x2, !P0 ;  /* 0x00000002ff0c7807 */ /* 0x000fe40004000000 */
[----:B------:R-:W-:-:S04]  /*11c0*/  LOP3.LUT P0, RZ, R101, 0xff, R10, 0xc8, !PT ;  /* 0x000000ff65ff7812 */ /* 0x000fc8000780c80a */
[----:B------:R-:W-:Y:S02]  /*11d0*/  SEL R10, RZ, 0x4, !P0 ;  /* 0x00000004ff0a7807 */ /* 0x000fe40004000000 */
[----:B------:R-:W-:Y:S02]  /*11e0*/  LOP3.LUT P0, RZ, R101, 0xff, R8, 0xc8, !PT ;  /* 0x000000ff65ff7812 */ /* 0x000fe4000780c808 */
[----:B------:R-:W-:Y:S02]  /*11f0*/  LOP3.LUT R8, R28, 0x30, RZ, 0xfc, !PT ;  /* 0x000000301c087812 */ /* 0x000fe400078efcff */
[----:B------:R-:W-:Y:S02]  /*1200*/  CS2R R28, SRZ ;  /* 0x00000000001c7805 */ /* 0x000fe4000001ff00 */
[----:B------:R-:W-:Y:S02]  /*1210*/  SEL R7, RZ, 0x8, !P0 ;  /* 0x00000008ff077807 */ /* 0x000fe40004000000 */
[----:B------:R-:W-:-:S02]  /*1220*/  ISETP.LE.OR P0, PT, R15, R6, !P4 ;  /* 0x000000060f00720c */ /* 0x000fc40006703670 */
[----:B------:R-:W-:Y:S02]  /*1230*/  ISETP.GE.AND P2, PT, R8, UR15, PT ;  /* 0x0000000f08007c0c */ /* 0x000fe4000bf46270 */
[----:B------:R-:W-:Y:S02]  /*1240*/  SEL R12, R12, RZ, P0 ;  /* 0x000000ff0c0c7207 */ /* 0x000fe40000000000 */
[----:B------:R-:W-:-:S04]  /*1250*/  ISETP.LE.OR P0, PT, R15, R4, !P4 ;  /* 0x000000040f00720c */ /* 0x000fc80006703670 */
[----:B------:R-:W-:Y:S02]  /*1260*/  SEL R10, R10, RZ, P0 ;  /* 0x000000ff0a0a7207 */ /* 0x000fe40000000000 */
[----:B------:R-:W-:Y:S02]  /*1270*/  ISETP.LE.OR P0, PT, R15, R2, !P4 ;  /* 0x000000020f00720c */ /* 0x000fe40006703670 */
[----:B------:R-:W-:Y:S02]  /*1280*/  ISETP.GE.AND P4, PT, R13, UR15, PT ;  /* 0x0000000f0d007c0c */ /* 0x000fe4000bf86270 */
[----:B------:R-:W-:Y:S02]  /*1290*/  SEL R7, R7, RZ, P0 ;  /* 0x000000ff07077207 */ /* 0x000fe40000000000 */
[----:B------:R-:W-:Y:S02]  /*12a0*/  SEL R12, R12, RZ, !P4 ;  /* 0x000000ff0c0c7207 */ /* 0x000fe40006000000 */
[----:B------:R-:W-:-:S02]  /*12b0*/  SEL R10, R10, RZ, !P3 ;  /* 0x000000ff0a0a7207 */ /* 0x000fc40005800000 */
[----:B------:R-:W-:Y:S02]  /*12c0*/  ISETP.GE.AND P0, PT, R15, UR19, PT ;  /* 0x000000130f007c0c */ /* 0x000fe4000bf06270 */
[----:B------:R-:W-:Y:S02]  /*12d0*/  SEL R7, R7, RZ, !P2 ;  /* 0x000000ff07077207 */ /* 0x000fe40005000000 */
[----:B------:R-:W-:Y:S02]  /*12e0*/  SEL R11, R12, RZ, !P0 ;  /* 0x000000ff0c0b7207 */ /* 0x000fe40004000000 */
[----:B------:R-:W-:Y:S02]  /*12f0*/  SEL R10, R10, RZ, !P0 ;  /* 0x000000ff0a0a7207 */ /* 0x000fe40004000000 */
[----:B------:R-:W-:Y:S02]  /*1300*/  SEL R7, R7, RZ, !P0 ;  /* 0x000000ff07077207 */ /* 0x000fe40004000000 */
[----:B------:R-:W-:-:S05]  /*1310*/  IADD3 R10, PT, PT, R10, R11, R14 ;  /* 0x0000000b0a0a7210 */ /* 0x000fca0007ffe00e */
[----:B------:R-:W-:Y:S02]  /*1320*/  IMAD.IADD R7, R10, 0x1, R7 ;  /* 0x000000010a077824 */ /* 0x000fe400078e0207 */
[----:B------:R-:W-:-:S03]  /*1330*/  IMAD.SHL.U32 R10, R103, 0x4, RZ ;  /* 0x00000004670a7824 */ /* 0x000fc600078e00ff */
[----:B------:R-:W-:Y:S02]  /*1340*/  SEL R8, R7, RZ, P1 ;  /* 0x000000ff07087207 */ /* 0x000fe40000800000 */
[----:B------:R-:W-:Y:S02]  /*1350*/  LOP3.LUT R7, R106, 0x3, RZ, 0xc0, !PT ;  /* 0x000000036a077812 */ /* 0x000fe400078ec0ff */
[----:B------:R-:W-:Y:S02]  /*1360*/  ISETP.NE.AND P1, PT, R108, RZ, PT ;  /* 0x000000ff6c00720c */ /* 0x000fe40003f25270 */
[----:B------:R-:W-:Y:S02]  /*1370*/  LOP3.LUT R11, R7, 0x4, R10, 0xf8, !PT ;  /* 0x00000004070b7812 */ /* 0x000fe400078ef80a */
[----:B------:R-:W-:Y:S02]  /*1380*/  SHF.R.U32.HI R10, RZ, 0x3, R102 ;  /* 0x00000003ff0a7819 */ /* 0x000fe40000011666 */
[----:B------:R-:W-:-:S02]  /*1390*/  LOP3.LUT R11, R11, R16, RZ, 0x3c, !PT ;  /* 0x000000100b0b7212 */ /* 0x000fc400078e3cff */
[----:B------:R-:W-:-:S03]  /*13a0*/  LOP3.LUT R125, R7, 0x3c, R0, 0xf8, !PT ;  /* 0x0000003c077d7812 */ /* 0x000fc600078ef800 */
[----:B------:R-:W-:-:S05]  /*13b0*/  IMAD R10, R11, 0x2, R10 ;  /* 0x000000020b0a7824 */ /* 0x000fca00078e020a */
[----:B------:R-:W-:-:S05]  /*13c0*/  LOP3.LUT R10, R10, R123, RZ, 0x3c, !PT ;  /* 0x0000007b0a0a7212 */ /* 0x000fca00078e3cff */
[----:B------:R-:W-:Y:S02]  /*13d0*/  IMAD R125, R125, 0x40, R10 ;  /* 0x000000407d7d7824 */ /* 0x000fe400078e020a */
[----:B------:R-:W-:-:S03]  /*13e0*/  IMAD.SHL.U32 R10, R8, 0x8, RZ ;  /* 0x00000008080a7824 */ /* 0x000fc600078e00ff */
[----:B------:R-:W-:Y:S02]  /*13f0*/  LEA R7, R125, UR18, 0x3 ;  /* 0x000000127d077c11 */ /* 0x000fe4000f8e18ff */
[----:B------:R-:W-:Y:S01]  /*1400*/  LOP3.LUT P0, RZ, R10, 0x8, RZ, 0xc0, !PT ;  /* 0x000000080aff7812 */ /* 0x000fe2000780c0ff */
[----:B------:R-:W-:-:S12]  /*1410*/  IMAD.SHL.U32 R10, R8, 0x4, RZ ;  /* 0x00000004080a7824 */ /* 0x000fd800078e00ff */
[----:B------:R-:W-:Y:S01]  /*1420*/  LDGSTS.E.LTC128B.64 [R7+0xc000], desc[UR24][R26.64], P0 ;  /* 0x0c0000001a077fae */ /* 0x000fe200081a1618 */
[----:B------:R-:W-:Y:S01]  /*1430*/  LOP3.LUT P0, RZ, R10, 0x8, RZ, 0xc0, !PT ;  /* 0x000000080aff7812 */ /* 0x000fe2000780c0ff */
[----:B------:R-:W-:-:S12]  /*1440*/  IMAD.SHL.U32 R10, R8, 0x2, RZ ;  /* 0x00000002080a7824 */ /* 0x000fd800078e00ff */
[----:B------:R-:W-:Y:S01]  /*1450*/  LDGSTS.E.LTC128B.64 [R7+0xc080], desc[UR24][R26.64+0x80], P0 ;  /* 0x0c0800801a077fae */ /* 0x000fe200081a1618 */
[----:B------:R-:W-:-:S13]  /*1460*/  LOP3.LUT P0, RZ, R10, 0x8, RZ, 0xc0, !PT ;  /* 0x000000080aff7812 */ /* 0x000fda000780c0ff */
[----:B------:R-:W-:Y:S01]  /*1470*/  LDGSTS.E.LTC128B.64 [R7+0xc100], desc[UR24][R26.64+0x100], P0 ;  /* 0x0c1001001a077fae */ /* 0x000fe200081a1618 */
[----:B------:R-:W-:Y:S01]  /*1480*/  LOP3.LUT P0, RZ, R8, 0x8, RZ, 0xc0, !PT ;  /* 0x0000000808ff7812 */ /* 0x000fe2000780c0ff */
[C---:B------:R-:W-:Y:S02]  /*1490*/  VIADD R8, R122.reuse, 0x10 ;  /* 0x000000107a087836 */ /* 0x040fe40000000000 */
[----:B------:R-:W-:-:S10]  /*14a0*/  VIADD R122, R122, 0x20 ;  /* 0x000000207a7a7836 */ /* 0x000fd40000000000 */
[----:B------:R-:W-:Y:S01]  /*14b0*/  LDGSTS.E.LTC128B.64 [R7+0xc180], desc[UR24][R26.64+0x180], P0 ;  /* 0x0c1801801a077fae */ /* 0x000fe200081a1618 */
[----:B------:R-:W-:-:S03]  /*14c0*/  ISETP.GE.AND P0, PT, R8, UR19, PT ;  /* 0x0000001308007c0c */ /* 0x000fc6000bf06270 */
[----:B------:R-:W0:Y:S01]  /*14d0*/  LDGDEPBAR ;  /* 0x00000000000079af */ /* 0x000e220000000000 */
[----:B------:R-:W-:Y:S02]  /*14e0*/  SEL R15, RZ, 0x2, P0 ;  /* 0x00000002ff0f7807 */ /* 0x000fe40000000000 */
[----:B------:R-:W-:Y:S02]  /*14f0*/  SEL R14, RZ, 0x4, P0 ;  /* 0x00000004ff0e7807 */ /* 0x000fe40000000000 */
[----:B------:R-:W-:Y:S02]  /*1500*/  SEL R13, RZ, 0x8, P0 ;  /* 0x00000008ff0d7807 */ /* 0x000fe40000000000 */
[----:B------:R-:W-:Y:S02]  /*1510*/  SEL R12, RZ, 0x100, P0 ;  /* 0x00000100ff0c7807 */ /* 0x000fe40000000000 */
[----:B------:R-:W-:Y:S02]  /*1520*/  SEL R11, RZ, 0x200, P0 ;  /* 0x00000200ff0b7807 */ /* 0x000fe40000000000 */
[----:B------:R-:W-:-:S02]  /*1530*/  SEL R10, RZ, 0x400, P0 ;  /* 0x00000400ff0a7807 */ /* 0x000fc40000000000 */
[----:B------:R-:W-:Y:S02]  /*1540*/  SEL R8, RZ, 0x800, P0 ;  /* 0x00000800ff087807 */ /* 0x000fe40000000000 */
[----:B------:R-:W-:Y:S02]  /*1550*/  ISETP.LT.AND P0, PT, R5, UR14, !P0 ;  /* 0x0000000e05007c0c */ /* 0x000fe4000c701270 */
[----:B------:R-:W-:Y:S02]  /*1560*/  SEL R15, R15, RZ, !P6 ;  /* 0x000000ff0f0f7207 */ /* 0x000fe40007000000 */
[----:B------:R-:W-:Y:S02]  /*1570*/  ISETP.NE.AND P6, PT, R23, RZ, PT ;  /* 0x000000ff1700720c */ /* 0x000fe40003fc5270 */
[----:B------:R-:W-:Y:S02]  /*1580*/  SEL R16, RZ, 0x1, !P0 ;  /* 0x00000001ff107807 */ /* 0x000fe40004000000 */
[----:B------:R-:W-:-:S02]  /*1590*/  ISETP.NE.AND P0, PT, R111, RZ, PT ;  /* 0x000000ff6f00720c */ /* 0x000fc40003f05270 */
[----:B------:R-:W-:Y:S02]  /*15a0*/  SEL R14, R14, RZ, !P6 ;  /* 0x000000ff0e0e7207 */ /* 0x000fe40007000000 */
[----:B------:R-:W-:Y:S02]  /*15b0*/  SEL R13, R13, RZ, !P5 ;  /* 0x000000ff0d0d7207 */ /* 0x000fe40006800000 */
[----:B------:R-:W-:Y:S02]  /*15c0*/  ISETP.NE.AND P6, PT, R22, RZ, PT ;  /* 0x000000ff1600720c */ /* 0x000fe40003fc5270 */
[----:B------:R-:W-:Y:S02]  /*15d0*/  IADD3 R14, PT, PT, R14, R15, R16 ;  /* 0x0000000f0e0e7210 */ /* 0x000fe40007ffe010 */
[----:B------:R-:W-:Y:S02]  /*15e0*/  ISETP.NE.AND P5, PT, R21, RZ, PT ;  /* 0x000000ff1500720c */ /* 0x000fe40003fa5270 */
[----:B------:R-:W-:-:S02]  /*15f0*/  SEL R12, R12, RZ, !P0 ;  /* 0x000000ff0c0c7207 */ /* 0x000fc40004000000 */
[----:B------:R-:W-:Y:S02]  /*1600*/  SEL R11, R11, RZ, !P5 ;  /* 0x000000ff0b0b7207 */ /* 0x000fe40006800000 */
[----:B------:R-:W-:Y:S02]  /*1610*/  IADD3 R12, PT, PT, R12, R13, R14 ;  /* 0x0000000d0c0c7210 */ /* 0x000fe40007ffe00e */
[----:B------:R-:W-:Y:S02]  /*1620*/  SEL R10, R10, RZ, !P6 ;  /* 0x000000ff0a0a7207 */ /* 0x000fe40007000000 */
[----:B------:R-:W-:Y:S02]  /*1630*/  PLOP3.LUT P0, PT, PT, PT, UP0, 0x40, 0x4 ;  /* 0x000000000004781c */ /* 0x000fe40003f0e808 */
[----:B------:R-:W-:Y:S02]  /*1640*/  IADD3 R10, PT, PT, R10, R11, R12 ;  /* 0x0000000b0a0a7210 */ /* 0x000fe40007ffe00c */
[----:B------:R-:W-:-:S02]  /*1650*/  SEL R11, R8, RZ, !P1 ;  /* 0x000000ff080b7207 */ /* 0x000fc40004800000 */
[----:B------:R-:W-:Y:S02]  /*1660*/  ISETP.NE.AND P5, PT, R20, RZ, PT ;  /* 0x000000ff1400720c */ /* 0x000fe40003fa5270 */
[----:B------:R-:W-:Y:S01]  /*1670*/  ISETP.NE.AND P6, PT, R19, RZ, PT ;  /* 0x000000ff1300720c */ /* 0x000fe20003fc5270 */
[----:B------:R-:W-:-:S05]  /*1680*/  IMAD.IADD R8, R10, 0x1, R11 ;  /* 0x000000010a087824 */ /* 0x000fca00078e020b */
[----:B------:R-:W-:Y:S02]  /*1690*/  SEL R8, R8, RZ, !P0 ;  /* 0x000000ff08087207 */ /* 0x000fe40004000000 */
[----:B------:R-:W-:-:S03]  /*16a0*/  IADD3 R22, P0, PT, R24, UR10, RZ ;  /* 0x0000000a18167c10 */ /* 0x000fc6000ff1e0ff */
[----:B------:R-:W-:Y:S01]  /*16b0*/  IMAD.SHL.U32 R10, R8, 0x8, RZ ;  /* 0x00000008080a7824 */ /* 0x000fe200078e00ff */
[----:B------:R-:W-:Y:S02]  /*16c0*/  IADD3.X R23, PT, PT, R25, UR11, RZ, P0, !PT ;  /* 0x0000000b19177c10 */ /* 0x000fe400087fe4ff */
[----:B--2---:R-:W-:Y:S02]  /*16d0*/  CS2R R24, SRZ ;  /* 0x0000000000187805 */ /* 0x004fe4000001ff00 */
[----:B------:R-:W-:-:S04]  /*16e0*/  IADD3 R20, P0, PT, R22, UR12, RZ ;  /* 0x0000000c16147c10 */ /* 0x000fc8000ff1e0ff */
[----:B------:R-:W-:Y:S02]  /*16f0*/  IADD3.X R21, PT, PT, R23, UR13, RZ, P0, !PT ;  /* 0x0000000d17157c10 */ /* 0x000fe400087fe4ff */
[----:B------:R-:W-:Y:S01]  /*1700*/  LOP3.LUT P0, RZ, R10, 0x8, RZ, 0xc0, !PT ;  /* 0x000000080aff7812 */ /* 0x000fe2000780c0ff */
[----:B------:R-:W-:-:S12]  /*1710*/  IMAD.SHL.U32 R10, R8, 0x4, RZ ;  /* 0x00000004080a7824 */ /* 0x000fd800078e00ff */
[----:B------:R1:W-:Y:S01]  /*1720*/  LDGSTS.E.LTC128B.64 [R18+0x4000], desc[UR24][R22.64], P0 ;  /* 0x0400000016127fae */ /* 0x0003e200081a1618 */
[----:B------:R-:W-:Y:S01]  /*1730*/  LOP3.LUT P0, RZ, R10, 0x8, RZ, 0xc0, !PT ;  /* 0x000000080aff7812 */ /* 0x000fe2000780c0ff */
[----:B------:R-:W-:-:S12]  /*1740*/  IMAD.SHL.U32 R10, R8, 0x2, RZ ;  /* 0x00000002080a7824 */ /* 0x000fd800078e00ff */
[----:B------:R2:W-:Y:S01]  /*1750*/  LDGSTS.E.LTC128B.64 [R18+0x4400], desc[UR24][R20.64], P0 ;  /* 0x0440000014127fae */ /* 0x0005e200081a1618 */
[----:B------:R-:W-:-:S04]  /*1760*/  IADD3 R14, P0, PT, R20, UR12, RZ ;  /* 0x0000000c140e7c10 */ /* 0x000fc8000ff1e0ff */
[----:B------:R-:W-:Y:S02]  /*1770*/  IADD3.X R15, PT, PT, R21, UR13, RZ, P0, !PT ;  /* 0x0000000d150f7c10 */ /* 0x000fe400087fe4ff */
[----:B------:R-:W-:-:S04]  /*1780*/  IADD3 R12, P0, PT, R14, UR12, RZ ;  /* 0x0000000c0e0c7c10 */ /* 0x000fc8000ff1e0ff */
[----:B------:R-:W-:Y:S02]  /*1790*/  IADD3.X R13, PT, PT, R15, UR13, RZ, P0, !PT ;  /* 0x0000000d0f0d7c10 */ /* 0x000fe400087fe4ff */
[----:B------:R-:W-:Y:S02]  /*17a0*/  LOP3.LUT P0, RZ, R10, 0x8, RZ, 0xc0, !PT ;  /* 0x000000080aff7812 */ /* 0x000fe4000780c0ff */
[----:B------:R-:W-:-:S11]  /*17b0*/  SHF.R.U32.HI R10, RZ, 0x5, R8 ;  /* 0x00000005ff0a7819 */ /* 0x000fd60000011608 */
[----:B------:R-:W-:Y:S01]  /*17c0*/  LDGSTS.E.LTC128B.64 [R18+0x4800], desc[UR24][R14.64], P0 ;  /* 0x048000000e127fae */ /* 0x000fe200081a1618 */
[----:B------:R-:W-:-:S13]  /*17d0*/  LOP3.LUT P0, RZ, R8, 0x8, RZ, 0xc0, !PT ;  /* 0x0000000808ff7812 */ /* 0x000fda000780c0ff */
[----:B------:R3:W-:Y:S01]  /*17e0*/  LDGSTS.E.LTC128B.64 [R18+0x4c00], desc[UR24][R12.64], P0 ;  /* 0x04c000000c127fae */ /* 0x0007e200081a1618 */
[----:B-1----:R-:W-:-:S04]  /*17f0*/  IADD3 R22, P0, PT, R12, UR12, RZ ;  /* 0x0000000c0c167c10 */ /* 0x002fc8000ff1e0ff */
[----:B------:R-:W-:Y:S02]  /*1800*/  IADD3.X R23, PT, PT, R13, UR13, RZ, P0, !PT ;  /* 0x0000000d0d177c10 */ /* 0x000fe400087fe4ff */
[----:B--2---:R-:W-:-:S04]  /*1810*/  IADD3 R20, P0, PT, R22, UR12, RZ ;  /* 0x0000000c16147c10 */ /* 0x004fc8000ff1e0ff */
[----:B------:R-:W-:Y:S02]  /*1820*/  IADD3.X R21, PT, PT, R23, UR13, RZ, P0, !PT ;  /* 0x0000000d17157c10 */ /* 0x000fe400087fe4ff */
[----:B------:R-:W-:Y:S02]  /*1830*/  LOP3.LUT P0, RZ, R10, 0x8, RZ, 0xc0, !PT ;  /* 0x000000080aff7812 */ /* 0x000fe4000780c0ff */
[----:B------:R-:W-:-:S11]  /*1840*/  SHF.R.U32.HI R10, RZ, 0x6, R8 ;  /* 0x00000006ff0a7819 */ /* 0x000fd60000011608 */
[----:B------:R1:W-:Y:S01]  /*1850*/  LDGSTS.E.LTC128B.64 [R17+0x4000], desc[UR24][R22.64], P0 ;  /* 0x0400000016117fae */ /* 0x0003e200081a1618 */
[----:B------:R-:W-:Y:S02]  /*1860*/  LOP3.LUT P0, RZ, R10, 0x8, RZ, 0xc0, !PT ;  /* 0x000000080aff7812 */ /* 0x000fe4000780c0ff */
[--C-:B---3--:R-:W-:Y:S02]  /*1870*/  SHF.R.U32.HI R12, RZ, 0x7, R8.reuse ;  /* 0x00000007ff0c7819 */ /* 0x108fe40000011608 */
[----:B------:R-:W-:-:S09]  /*1880*/  SHF.R.U32.HI R8, RZ, 0x8, R8 ;  /* 0x00000008ff087819 */ /* 0x000fd20000011608 */
[----:B------:R2:W-:Y:S01]  /*1890*/  LDGSTS.E.LTC128B.64 [R17+0x4400], desc[UR24][R20.64], P0 ;  /* 0x0440000014117fae */ /* 0x0005e200081a1618 */
[----:B------:R-:W-:-:S04]  /*18a0*/  IADD3 R18, P0, PT, R20, UR12, RZ ;  /* 0x0000000c14127c10 */ /* 0x000fc8000ff1e0ff */
[----:B------:R-:W-:Y:S02]  /*18b0*/  IADD3.X R19, PT, PT, R21, UR13, RZ, P0, !PT ;  /* 0x0000000d15137c10 */ /* 0x000fe400087fe4ff */
[----:B------:R-:W-:-:S04]  /*18c0*/  IADD3 R10, P0, PT, R18, UR12, RZ ;  /* 0x0000000c120a7c10 */ /* 0x000fc8000ff1e0ff */
[----:B------:R-:W-:Y:S02]  /*18d0*/  IADD3.X R11, PT, PT, R19, UR13, RZ, P0, !PT ;  /* 0x0000000d130b7c10 */ /* 0x000fe400087fe4ff */
[----:B------:R-:W-:-:S13]  /*18e0*/  LOP3.LUT P0, RZ, R12, 0x8, RZ, 0xc0, !PT ;  /* 0x000000080cff7812 */ /* 0x000fda000780c0ff */
[----:B------:R3:W-:Y:S01]  /*18f0*/  LDGSTS.E.LTC128B.64 [R17+0x4800], desc[UR24][R18.64], P0 ;  /* 0x0480000012117fae */ /* 0x0007e200081a1618 */
[----:B------:R-:W-:-:S13]  /*1900*/  LOP3.LUT P0, RZ, R8, 0x8, RZ, 0xc0, !PT ;  /* 0x0000000808ff7812 */ /* 0x000fda000780c0ff */
[----:B------:R-:W-:Y:S01]  /*1910*/  LDGSTS.E.LTC128B.64 [R17+0x4c00], desc[UR24][R10.64], P0 ;  /* 0x04c000000a117fae */ /* 0x000fe200081a1618 */
[----:B------:R-:W-:-:S04]  /*1920*/  ISETP.GT.AND P0, PT, R6, R9, PT ;  /* 0x000000090600720c */ /* 0x000fc80003f04270 */
[----:B------:R-:W-:Y:S02]  /*1930*/  SEL R14, RZ, 0x1, P0 ;  /* 0x00000001ff0e7807 */ /* 0x000fe40000000000 */
[----:B------:R-:W-:-:S04]  /*1940*/  ISETP.GT.AND P0, PT, R4, R9, PT ;  /* 0x000000090400720c */ /* 0x000fc80003f04270 */
[----:B------:R-:W-:Y:S02]  /*1950*/  SEL R12, RZ, 0x1, P0 ;  /* 0x00000001ff0c7807 */ /* 0x000fe40000000000 */
[----:B------:R-:W-:-:S04]  /*1960*/  ISETP.GT.AND P0, PT, R2, R9, PT ;  /* 0x000000090200720c */ /* 0x000fc80003f04270 */
[----:B------:R-:W-:Y:S02]  /*1970*/  SEL R8, RZ, 0x1, P0 ;  /* 0x00000001ff087807 */ /* 0x000fe40000000000 */
[C---:B------:R-:W-:Y:S02]  /*1980*/  LOP3.LUT P0, RZ, R101.reuse, 0xff, R14, 0xc8, !PT ;  /* 0x000000ff65ff7812 */ /* 0x040fe4000780c80e */
[----:B------:R-:W-:Y:S02]  /*1990*/  SEL R14, RZ, 0x1, !P6 ;  /* 0x00000001ff0e7807 */ /* 0x000fe40007000000 */
[----:B------:R-:W-:Y:S02]  /*19a0*/  SEL R13, RZ, 0x2, !P0 ;  /* 0x00000002ff0d7807 */ /* 0x000fe40004000000 */
[----:B------:R-:W-:Y:S02]  /*19b0*/  LOP3.LUT P0, RZ, R101, 0xff, R12, 0xc8, !PT ;  /* 0x000000ff65ff7812 */ /* 0x000fe4000780c80c */
[----:B------:R-:W-:-:S02]  /*19c0*/  ISETP.NE.AND P6, PT, R109, RZ, PT ;  /* 0x000000ff6d00720c */ /* 0x000fc40003fc5270 */
[----:B------:R-:W-:Y:S02]  /*19d0*/  SEL R12, RZ, 0x4, !P0 ;  /* 0x00000004ff0c7807 */ /* 0x000fe40004000000 */
[----:B------:R-:W-:-:S04]  /*19e0*/  LOP3.LUT P0, RZ, R101, 0xff, R8, 0xc8, !PT ;  /* 0x000000ff65ff7812 */ /* 0x000fc8000780c808 */
[----:B------:R-:W-:Y:S02]  /*19f0*/  SEL R8, RZ, 0x8, !P0 ;  /* 0x00000008ff087807 */ /* 0x000fe40004000000 */
[----:B-1----:R-:W-:-:S04]  /*1a00*/  IADD3 R22, P0, PT, R26, UR8, RZ ;  /* 0x000000081a167c10 */ /* 0x002fc8000ff1e0ff */
[----:B------:R-:W-:Y:S02]  /*1a10*/  IADD3.X R23, PT, PT, R27, UR9, RZ, P0, !PT ;  /* 0x000000091b177c10 */ /* 0x000fe400087fe4ff */
[----:B------:R-:W-:Y:S02]  /*1a20*/  CS2R R26, SRZ ;  /* 0x00000000001a7805 */ /* 0x000fe4000001ff00 */
[----:B------:R-:W-:-:S04]  /*1a30*/  ISETP.NE.AND P0, PT, R101, RZ, PT ;  /* 0x000000ff6500720c */ /* 0x000fc80003f05270 */
[----:B------:R-:W-:-:S04]  /*1a40*/  ISETP.LE.OR P0, PT, R9, R6, !P0 ;  /* 0x000000060900720c */ /* 0x000fc80004703670 */
[----:B------:R-:W-:Y:S02]  /*1a50*/  SEL R13, R13, RZ, P0 ;  /* 0x000000ff0d0d7207 */ /* 0x000fe40000000000 */
[----:B------:R-:W-:Y:S02]  /*1a60*/  ISETP.NE.AND P0, PT, R101, RZ, PT ;  /* 0x000000ff6500720c */ /* 0x000fe40003f05270 */
[----:B------:R-:W-:Y:S02]  /*1a70*/  SEL R13, R13, RZ, !P4 ;  /* 0x000000ff0d0d7207 */ /* 0x000fe40006000000 */
[----:B------:R-:W-:-:S04]  /*1a80*/  ISETP.LE.OR P0, PT, R9, R4, !P0 ;  /* 0x000000040900720c */ /* 0x000fc80004703670 */
[----:B------:R-:W-:Y:S02]  /*1a90*/  SEL R12, R12, RZ, P0 ;  /* 0x000000ff0c0c7207 */ /* 0x000fe40000000000 */
[----:B------:R-:W-:Y:S02]  /*1aa0*/  ISETP.NE.AND P0, PT, R101, RZ, PT ;  /* 0x000000ff6500720c */ /* 0x000fe40003f05270 */
[----:B------:R-:W-:Y:S02]  /*1ab0*/  SEL R12, R12, RZ, !P3 ;  /* 0x000000ff0c0c7207 */ /* 0x000fe40005800000 */
[----:B------:R-:W-:-:S04]  /*1ac0*/  ISETP.LE.OR P0, PT, R9, R2, !P0 ;  /* 0x000000020900720c */ /* 0x000fc80004703670 */
[----:B------:R-:W-:Y:S02]  /*1ad0*/  SEL R8, R8, RZ, P0 ;  /* 0x000000ff08087207 */ /* 0x000fe40000000000 */
[----:B------:R-:W-:Y:S02]  /*1ae0*/  ISETP.GE.AND P0, PT, R9, UR19, PT ;  /* 0x0000001309007c0c */ /* 0x000fe4000bf06270 */
[----:B------:R-:W-:Y:S02]  /*1af0*/  SEL R8, R8, RZ, !P2 ;  /* 0x000000ff08087207 */ /* 0x000fe40005000000 */
[----:B------:R-:W-:Y:S02]  /*1b00*/  SEL R13, R13, RZ, !P0 ;  /* 0x000000ff0d0d7207 */ /* 0x000fe40004000000 */
[----:B------:R-:W-:Y:S02]  /*1b10*/  SEL R12, R12, RZ, !P0 ;  /* 0x000000ff0c0c7207 */ /* 0x000fe40004000000 */
[----:B------:R-:W-:-:S02]  /*1b20*/  SEL R8, R8, RZ, !P0 ;  /* 0x000000ff08087207 */ /* 0x000fc40004000000 */
[----:B------:R-:W-:Y:S02]  /*1b30*/  IADD3 R13, PT, PT, R12, R13, R14 ;  /* 0x0000000d0c0d7210 */ /* 0x000fe40007ffe00e */
[----:B------:R-:W-:Y:S01]  /*1b40*/  PLOP3.LUT P0, PT, PT, PT, UP0, 0x40, 0x4 ;  /* 0x000000000004781c */ /* 0x000fe20003f0e808 */
[----:B------:R-:W-:Y:S02]  /*1b50*/  UISETP.GE.AND UP0, UPT, UR30, 0x1, UPT ;  /* 0x000000011e00788c */ /* 0x000fe4000bf06270 */
[----:B------:R-:W-:-:S05]  /*1b60*/  IMAD.IADD R8, R13, 0x1, R8 ;  /* 0x000000010d087824 */ /* 0x000fca00078e0208 */
[----:B------:R-:W-:Y:S02]  /*1b70*/  SEL R9, R8, RZ, !P0 ;  /* 0x000000ff08097207 */ /* 0x000fe40004000000 */
[----:B------:R-:W-:-:S03]  /*1b80*/  ISETP.GT.AND P0, PT, R6, R121, PT ;  /* 0x000000790600720c */ /* 0x000fc60003f04270 */
[----:B------:R-:W-:Y:S01]  /*1b90*/  IMAD.SHL.U32 R8, R9, 0x8, RZ ;  /* 0x0000000809087824 */ /* 0x000fe200078e00ff */
[----:B------:R-:W-:-:S04]  /*1ba0*/  SEL R16, RZ, 0x1, P0 ;  /* 0x00000001ff107807 */ /* 0x000fc80000000000 */
        /* <DEDUP_REMOVED lines=8> */
[----:B------:R-:W-:-:S13]  /*1c30*/  LOP3.LUT P0, RZ, R9, 0x8, RZ, 0xc0, !PT ;  /* 0x0000000809ff7812 */ /* 0x000fda000780c0ff */
[----:B------:R1:W-:Y:S01]  /*1c40*/  LDGSTS.E.LTC128B.64 [R7+0xe180], desc[UR24][R22.64+0x180], P0 ;  /* 0x0e18018016077fae */ /* 0x0003e200081a1618 */
[----:B------:R-:W-:-:S03]  /*1c50*/  ISETP.GT.AND P0, PT, R4, R121, PT ;  /* 0x000000790400720c */ /* 0x000fc60003f04270 */
[----:B------:R-:W0:Y:S01]  /*1c60*/  LDGDEPBAR ;  /* 0x00000000000079af */ /* 0x000e220000000000 */
[----:B--2---:R-:W-:Y:S02]  /*1c70*/  SEL R20, RZ, 0x1, P0 ;  /* 0x00000001ff147807 */ /* 0x004fe40000000000 */
[----:B------:R-:W-:-:S04]  /*1c80*/  ISETP.GT.AND P0, PT, R2, R121, PT ;  /* 0x000000790200720c */ /* 0x000fc80003f04270 */
[----:B---3--:R-:W-:Y:S02]  /*1c90*/  SEL R18, RZ, 0x1, P0 ;  /* 0x00000001ff127807 */ /* 0x008fe40000000000 */
[----:B------:R-:W-:-:S04]  /*1ca0*/  ISETP.GE.AND P0, PT, R122, UR19, PT ;  /* 0x000000137a007c0c */ /* 0x000fc8000bf06270 */
[----:B------:R-:W-:Y:S02]  /*1cb0*/  SEL R15, RZ, 0x2, P0 ;  /* 0x00000002ff0f7807 */ /* 0x000fe40000000000 */
[----:B------:R-:W-:Y:S02]  /*1cc0*/  SEL R14, RZ, 0x4, P0 ;  /* 0x00000004ff0e7807 */ /* 0x000fe40000000000 */
[----:B------:R-:W-:Y:S02]  /*1cd0*/  SEL R13, RZ, 0x8, P0 ;  /* 0x00000008ff0d7807 */ /* 0x000fe40000000000 */
[----:B------:R-:W-:Y:S02]  /*1ce0*/  SEL R12, RZ, 0x100, P0 ;  /* 0x00000100ff0c7807 */ /* 0x000fe40000000000 */
[----:B------:R-:W-:Y:S02]  /*1cf0*/  SEL R9, RZ, 0x200, P0 ;  /* 0x00000200ff097807 */ /* 0x000fe40000000000 */
[----:B------:R-:W-:Y:S01]  /*1d00*/  SEL R8, RZ, 0x400, P0 ;  /* 0x00000400ff087807 */ /* 0x000fe20000000000 */
[----:B------:R-:W-:-:S04]  /*1d10*/  DEPBAR.LE SB0, 0x1 ;  /* 0x000080400000791a */ /* 0x000fc80000000000 */
[----:B-1----:R-:W-:Y:S01]  /*1d20*/  SEL R7, RZ, 0x800, P0 ;  /* 0x00000800ff077807 */ /* 0x002fe20000000000 */
[----:B------:R-:W-:Y:S01]  /*1d30*/  BAR.SYNC.DEFER_BLOCKING 0x0 ;  /* 0x0000000000007b1d */ /* 0x000fe20000010000 */
[----:B------:R-:W-:Y:S02]  /*1d40*/  ISETP.LT.AND P0, PT, R5, UR14, !P0 ;  /* 0x0000000e05007c0c */ /* 0x000fe4000c701270 */
[----:B------:R-:W-:Y:S02]  /*1d50*/  SEL R8, R8, RZ, !P6 ;  /* 0x000000ff08087207 */ /* 0x000fe40007000000 */
[----:B------:R-:W-:Y:S02]  /*1d60*/  SEL R5, RZ, 0x1, !P0 ;  /* 0x00000001ff057807 */ /* 0x000fe40004000000 */
[----:B------:R-:W-:Y:S02]  /*1d70*/  LOP3.LUT P0, RZ, R101, 0xff, R16, 0xc8, !PT ;  /* 0x000000ff65ff7812 */ /* 0x000fe4000780c810 */
[----:B------:R-:W-:-:S02]  /*1d80*/  SEL R7, R7, RZ, !P1 ;  /* 0x000000ff07077207 */ /* 0x000fc40004800000 */
[----:B------:R-:W-:Y:S02]  /*1d90*/  SEL R17, RZ, 0x2, !P0 ;  /* 0x00000002ff117807 */ /* 0x000fe40004000000 */
[C---:B------:R-:W-:Y:S02]  /*1da0*/  LOP3.LUT P0, RZ, R101.reuse, 0xff, R20, 0xc8, !PT ;  /* 0x000000ff65ff7812 */ /* 0x040fe4000780c814 */
[----:B------:R-:W-:Y:S02]  /*1db0*/  CS2R R20, SRZ ;  /* 0x0000000000147805 */ /* 0x000fe4000001ff00 */
[----:B------:R-:W-:Y:S02]  /*1dc0*/  SEL R16, RZ, 0x4, !P0 ;  /* 0x00000004ff107807 */ /* 0x000fe40004000000 */
[----:B------:R-:W-:-:S04]  /*1dd0*/  LOP3.LUT P0, RZ, R101, 0xff, R18, 0xc8, !PT ;  /* 0x000000ff65ff7812 */ /* 0x000fc8000780c812 */
[----:B------:R-:W-:Y:S02]  /*1de0*/  SEL R18, RZ, 0x8, !P0 ;  /* 0x00000008ff127807 */ /* 0x000fe40004000000 */
[----:B------:R-:W-:-:S04]  /*1df0*/  ISETP.NE.AND P0, PT, R101, RZ, PT ;  /* 0x000000ff6500720c */ /* 0x000fc80003f05270 */
[----:B------:R-:W-:-:S04]  /*1e00*/  ISETP.LE.OR P0, PT, R121, R6, !P0 ;  /* 0x000000067900720c */ /* 0x000fc80004703670 */
[----:B------:R-:W-:Y:S02]  /*1e10*/  SEL R6, R17, RZ, P0 ;  /* 0x000000ff11067207 */ /* 0x000fe40000000000 */
[----:B------:R-:W-:-:S04]  /*1e20*/  ISETP.NE.AND P0, PT, R101, RZ, PT ;  /* 0x000000ff6500720c */ /* 0x000fc80003f05270 */
[----:B------:R-:W-:Y:S02]  /*1e30*/  ISETP.LE.OR P0, PT, R121, R4, !P0 ;  /* 0x000000047900720c */ /* 0x000fe40004703670 */
[----:B------:R-:W-:Y:S02]  /*1e40*/  SEL R4, R6, RZ, !P4 ;  /* 0x000000ff06047207 */ /* 0x000fe40006000000 */
[----:B------:R-:W1:Y:S01]  /*1e50*/  SHFL.IDX PT, R6, R3, RZ, 0x1f ;  /* 0x00001fff03067589 */ /* 0x000e6200000e0000 */
[----:B------:R-:W-:Y:S02]  /*1e60*/  SEL R16, R16, RZ, P0 ;  /* 0x000000ff10107207 */ /* 0x000fe40000000000 */
[----:B------:R-:W-:Y:S02]  /*1e70*/  ISETP.NE.AND P0, PT, R101, RZ, PT ;  /* 0x000000ff6500720c */ /* 0x000fe40003f05270 */
[----:B------:R-:W-:Y:S02]  /*1e80*/  SEL R16, R16, RZ, !P3 ;  /* 0x000000ff10107207 */ /* 0x000fe40005800000 */
[----:B------:R-:W-:-:S02]  /*1e90*/  ISETP.LE.OR P0, PT, R121, R2, !P0 ;  /* 0x000000027900720c */ /* 0x000fc40004703670 */
[----:B------:R-:W-:Y:S02]  /*1ea0*/  ISETP.NE.AND P4, PT, R111, RZ, PT ;  /* 0x000000ff6f00720c */ /* 0x000fe40003f85270 */
[----:B------:R-:W-:Y:S02]  /*1eb0*/  SEL R18, R18, RZ, P0 ;  /* 0x000000ff12127207 */ /* 0x000fe40000000000 */
[----:B------:R-:W-:Y:S02]  /*1ec0*/  IADD3 R132, P0, PT, R22, UR8, RZ ;  /* 0x0000000816847c10 */ /* 0x000fe4000ff1e0ff */
[----:B------:R-:W-:Y:S02]  /*1ed0*/  SEL R18, R18, RZ, !P2 ;  /* 0x000000ff12127207 */ /* 0x000fe40005000000 */
[----:B------:R-:W-:Y:S02]  /*1ee0*/  IADD3.X R131, PT, PT, R23, UR9, RZ, P0, !PT ;  /* 0x0000000917837c10 */ /* 0x000fe400087fe4ff */
[----:B------:R-:W-:-:S02]  /*1ef0*/  CS2R R22, SRZ ;  /* 0x0000000000167805 */ /* 0x000fc4000001ff00 */
[----:B------:R-:W-:Y:S02]  /*1f00*/  ISETP.GE.AND P0, PT, R121, UR19, PT ;  /* 0x0000001379007c0c */ /* 0x000fe4000bf06270 */
[----:B------:R-:W-:Y:S02]  /*1f10*/  ISETP.NE.AND P2, PT, R113, RZ, PT ;  /* 0x000000ff7100720c */ /* 0x000fe40003f45270 */
[----:B------:R-:W-:Y:S02]  /*1f20*/  SEL R4, R4, RZ, !P0 ;  /* 0x000000ff04047207 */ /* 0x000fe40004000000 */
[----:B-1----:R-:W-:Y:S02]  /*1f30*/  R2UR UR4, R6 ;  /* 0x00000000060472ca */ /* 0x002fe400000e0000 */
[----:B------:R-:W-:Y:S02]  /*1f40*/  SEL R17, R16, RZ, !P0 ;  /* 0x000000ff10117207 */ /* 0x000fe40004000000 */
[----:B------:R-:W-:-:S02]  /*1f50*/  SEL R105, R18, RZ, !P0 ;  /* 0x000000ff12697207 */ /* 0x000fc40004000000 */
[----:B------:R-:W-:Y:S02]  /*1f60*/  CS2R R18, SRZ ;  /* 0x0000000000127805 */ /* 0x000fe4000001ff00 */
[----:B------:R-:W-:Y:S02]  /*1f70*/  IADD3 R128, P0, PT, R10, UR10, RZ ;  /* 0x0000000a0a807c10 */ /* 0x000fe4000ff1e0ff */
[----:B------:R-:W-:Y:S02]  /*1f80*/  SEL R14, R14, RZ, !P2 ;  /* 0x000000ff0e0e7207 */ /* 0x000fe40005000000 */
[----:B------:R-:W-:Y:S02]  /*1f90*/  IADD3.X R129, PT, PT, R11, UR11, RZ, P0, !PT ;  /* 0x0000000b0b817c10 */ /* 0x000fe400087fe4ff */
[----:B------:R-:W-:Y:S01]  /*1fa0*/  ISETP.NE.AND P0, PT, R114, RZ, PT ;  /* 0x000000ff7200720c */ /* 0x000fe20003f05270 */
[----:B------:R-:W-:Y:S01]  /*1fb0*/  USHF.R.S32.HI UR33, URZ, 0x1f, UR4 ;  /* 0x0000001fff217899 */ /* 0x000fe20008011404 */
[----:B------:R-:W-:-:S02]  /*1fc0*/  ISETP.NE.AND P3, PT, R112, RZ, PT ;  /* 0x000000ff7000720c */ /* 0x000fc40003f65270 */
[----:B------:R-:W-:Y:S01]  /*1fd0*/  SEL R10, R15, RZ, !P0 ;  /* 0x000000ff0f0a7207 */ /* 0x000fe20004000000 */
[----:B------:R-:W-:Y:S01]  /*1fe0*/  ULEA.HI UR33, UR33, UR4, URZ, 0x3 ;  /* 0x0000000421217291 */ /* 0x000fe2000f8f18ff */
[----:B------:R-:W-:Y:S02]  /*1ff0*/  SEL R2, RZ, 0x1, !P5 ;  /* 0x00000001ff027807 */ /* 0x000fe40006800000 */
[----:B------:R-:W-:Y:S01]  /*2000*/  IADD3 R5, PT, PT, R14, R10, R5 ;  /* 0x0000000a0e057210 */ /* 0x000fe20007ffe005 */
[----:B------:R-:W-:Y:S01]  /*2010*/  ULOP3.LUT UR23, UR33, 0xfff8, URZ, 0xc0, !UPT ;  /* 0x0000fff821177892 */ /* 0x000fe2000f8ec0ff */
[----:B------:R-:W-:Y:S02]  /*2020*/  ISETP.NE.AND P5, PT, R110, RZ, PT ;  /* 0x000000ff6e00720c */ /* 0x000fe40003fa5270 */
[----:B------:R-:W-:Y:S02]  /*2030*/  CS2R R14, SRZ ;  /* 0x00000000000e7805 */ /* 0x000fe4000001ff00 */
[----:B------:R-:W-:Y:S01]  /*2040*/  SEL R10, R13, RZ, !P3 ;  /* 0x000000ff0d0a7207 */ /* 0x000fe20005800000 */
[----:B------:R-:W-:Y:S01]  /*2050*/  UIADD3 UR23, UPT, UPT, UR4, -UR23, URZ ;  /* 0x8000001704177290 */ /* 0x000fe2000fffe0ff */
[----:B------:R-:W-:Y:S01]  /*2060*/  SEL R12, R12, RZ, !P4 ;  /* 0x000000ff0c0c7207 */ /* 0x000fe20006000000 */
[----:B------:R-:W-:Y:S01]  /*2070*/  USHF.R.S32.HI UR33, URZ, 0x3, UR33 ;  /* 0x00000003ff217899 */ /* 0x000fe20008011421 */
[----:B------:R-:W-:Y:S01]  /*2080*/  SEL R104, R9, RZ, !P5 ;  /* 0x000000ff09687207 */ /* 0x000fe20006800000 */
[----:B------:R-:W-:Y:S01]  /*2090*/  UPRMT UR4, UR23, 0x8880, URZ ;  /* 0x0000888017047896 */ /* 0x000fe200080000ff */
[----:B------:R-:W-:-:S02]  /*20a0*/  IADD3 R5, PT, PT, R12, R10, R5 ;  /* 0x0000000a0c057210 */ /* 0x000fc40007ffe005 */
[----:B------:R-:W-:Y:S02]  /*20b0*/  CS2R R12, SRZ ;  /* 0x00000000000c7805 */ /* 0x000fe4000001ff00 */
[----:B------:R-:W-:Y:S01]  /*20c0*/  SHF.R.U32.HI R6, RZ, 0x3, R107 ;  /* 0x00000003ff067819 */ /* 0x000fe2000001166b */
[----:B------:R-:W-:Y:S01]  /*20d0*/  UPRMT UR4, UR4, 0x7710, URZ ;  /* 0x0000771004047896 */ /* 0x000fe200080000ff */
[----:B------:R-:W-:Y:S01]  /*20e0*/  IADD3 R104, PT, PT, R8, R104, R5 ;  /* 0x0000006808687210 */ /* 0x000fe20007ffe005 */
[----:B------:R-:W-:Y:S01]  /*20f0*/  IMAD.SHL.U32 R5, R103, 0x10, RZ ;  /* 0x0000001067057824 */ /* 0x000fe200078e00ff */
[----:B------:R-:W-:Y:S01]  /*2100*/  LOP3.LUT R85, R6, 0x7, R103, 0x78, !PT ;  /* 0x0000000706557812 */ /* 0x000fe200078e7867 */
[----:B------:R-:W-:Y:S01]  /*2110*/  USHF.R.U32.HI UR14, URZ, 0xd, UR4 ;  /* 0x0000000dff0e7899 */ /* 0x000fe20008011604 */
[----:B------:R-:W-:Y:S01]  /*2120*/  IADD3 R2, PT, PT, R17, R4, R2 ;  /* 0x0000000411027210 */ /* 0x000fe20007ffe002 */
[----:B------:R-:W-:Y:S01]  /*2130*/  IMAD.IADD R104, R104, 0x1, R7 ;  /* 0x0000000168687824 */ /* 0x000fe200078e0207 */
[----:B------:R-:W-:Y:S01]  /*2140*/  LOP3.LUT R5, R5, 0x70, RZ, 0xc0, !PT ;  /* 0x0000007005057812 */ /* 0x000fe200078ec0ff */
[----:B------:R-:W-:Y:S01]  /*2150*/  ULOP3.LUT UR14, UR14, 0x3, URZ, 0xc0, !UPT ;  /* 0x000000030e0e7892 */ /* 0x000fe2000f8ec0ff */
[----:B------:R-:W-:Y:S01]  /*2160*/  IMAD R85, R6, 0x20, R85 ;  /* 0x0000002006557824 */ /* 0x000fe200078e0255 */
[----:B------:R-:W-:Y:S01]  /*2170*/  CS2R R16, SRZ ;  /* 0x0000000000107805 */ /* 0x000fe2000001ff00 */
[----:B------:R-:W-:Y:S01]  /*2180*/  IMAD.IADD R105, R2, 0x1, R105 ;  /* 0x0000000102697824 */ /* 0x000fe200078e0269 */
[----:B------:R-:W-:Y:S01]  /*2190*/  UIADD3 UR14, UPT, UPT, UR23, UR14, URZ ;  /* 0x0000000e170e7290 */ /* 0x000fe2000fffe0ff */
[----:B------:R-:W-:Y:S01]  /*21a0*/  IMAD R84, R6, 0x400, R5 ;  /* 0x0000040006547824 */ /* 0x000fe200078e0205 */
[----:B------:R-:W-:-:S02]  /*21b0*/  CS2R R10, SRZ ;  /* 0x00000000000a7805 */ /* 0x000fc4000001ff00 */
[----:B------:R-:W-:Y:S01]  /*21c0*/  CS2R R8, SRZ ;  /* 0x0000000000087805 */ /* 0x000fe2000001ff00 */
[----:B------:R-:W-:Y:S01]  /*21d0*/  ULOP3.LUT UR4, UR14, 0xfffc, URZ, 0xc0, !UPT ;  /* 0x0000fffc0e047892 */ /* 0x000fe2000f8ec0ff */
[----:B------:R-:W-:Y:S01]  /*21e0*/  CS2R R6, SRZ ;  /* 0x0000000000067805 */ /* 0x000fe2000001ff00 */
[----:B------:R-:W-:Y:S01]  /*21f0*/  UPRMT UR14, UR14, 0x8880, URZ ;  /* 0x000088800e0e7896 */ /* 0x000fe200080000ff */
[----:B------:R-:W-:Y:S01]  /*2200*/  CS2R R4, SRZ ;  /* 0x0000000000047805 */ /* 0x000fe2000001ff00 */
[----:B------:R-:W-:Y:S01]  /*2210*/  UIADD3 UR4, UPT, UPT, URZ, -UR4, URZ ;  /* 0x80000004ff047290 */ /* 0x000fe2000fffe0ff */
[----:B------:R-:W-:Y:S01]  /*2220*/  LEA R85, R85, UR5, 0x4 ;  /* 0x0000000555557c11 */ /* 0x000fe2000f8e20ff */
[----:B------:R-:W-:Y:S02]  /*2230*/  USHF.R.S32.HI UR14, URZ, 0x2, UR14 ;  /* 0x00000002ff0e7899 */ /* 0x000fe4000801140e */
[----:B------:R-:W-:Y:S02]  /*2240*/  UPRMT UR4, UR4, 0x7710, URZ ;  /* 0x0000771004047896 */ /* 0x000fe400080000ff */
[----:B------:R-:W-:-:S02]  /*2250*/  UPRMT UR31, UR14, 0x9910, URZ ;  /* 0x000099100e1f7896 */ /* 0x000fc400080000ff */
[----:B------:R-:W-:-:S04]  /*2260*/  UIADD3 UR4, UPT, UPT, UR23, UR4, URZ ;  /* 0x0000000417047290 */ /* 0x000fc8000fffe0ff */
[----:B------:R-:W-:-:S04]  /*2270*/  ULOP3.LUT UR32, UR4, 0xffff, URZ, 0xc0, !UPT ;  /* 0x0000ffff04207892 */ /* 0x000fc8000f8ec0ff */
[----:B------:R-:W-:Y:S01]  /*2280*/  UPRMT UR32, UR32, 0x8880, URZ ;  /* 0x0000888020207896 */ /* 0x000fe200080000ff */
[----:B------:R-:W-:Y:S11]  /*2290*/  BRA.U !UP0, `(.L_x_3) ;  /* 0x0000001508a87547 */ /* 0x000ff6000b800000 */
[----:B------:R-:W-:Y:S01]  /*22a0*/  UPRMT UR4, UR4, 0x8880, URZ ;  /* 0x0000888004047896 */ /* 0x000fe200080000ff */
[----:B------:R-:W1:Y:S01]  /*22b0*/  S2UR UR34, SR_CgaCtaId ;  /* 0x00000000002279c3 */ /* 0x000e620000008800 */
[----:B------:R-:W-:Y:S01]  /*22c0*/  IMAD.SHL.U32 R2, R3, 0x10, RZ ;  /* 0x0000001003027824 */ /* 0x000fe200078e00ff */
[----:B------:R-:W-:Y:S01]  /*22d0*/  SHF.R.U32.HI R106, RZ, 0x1, R103 ;  /* 0x00000001ff6a7819 */ /* 0x000fe20000011667 */
[----:B------:R-:W-:Y:S01]  /*22e0*/  IMAD.SHL.U32 R69, R103, 0x80, RZ ;  /* 0x0000008067457824 */ /* 0x000fe200078e00ff */
[----:B------:R-:W-:Y:S01]  /*22f0*/  USHF.R.U32.HI UR21, URZ, UR6, UR22 ;  /* 0x00000006ff157299 */ /* 0x000fe20008011616 */
[----:B------:R-:W-:Y:S01]  /*2300*/  IMAD R55, R3, 0xe, R0 ;  /* 0x0000000e03377824 */ /* 0x000fe200078e0200 */
[----:B------:R-:W-:Y:S01]  /*2310*/  ULEA UR6, UR33, UR4, 0x6 ;  /* 0x0000000421067291 */ /* 0x000fe2000f8e30ff */
[C---:B------:R-:W-:Y:S01]  /*2320*/  IMAD.SHL.U32 R71, R103.reuse, 0x2, RZ ;  /* 0x0000000267477824 */ /* 0x040fe200078e00ff */
[----:B------:R-:W-:Y:S01]  /*2330*/  LOP3.LUT R0, R2, 0x600, R69, 0xf8, !PT ;  /* 0x0000060002007812 */ /* 0x000fe200078ef845 */
[----:B------:R-:W-:Y:S01]  /*2340*/  ULEA UR5, UR33, UR31, 0x5 ;  /* 0x0000001f21057291 */ /* 0x000fe2000f8e28ff */
[C---:B------:R-:W-:Y:S01]  /*2350*/  LOP3.LUT R2, R103.reuse, 0x8, RZ, 0xc0, !PT ;  /* 0x0000000867027812 */ /* 0x040fe200078ec0ff */
[----:B------:R-:W2:Y:S01]  /*2360*/  LDCU UR4, c[0x0][0x3d4] ;  /* 0x00007a80ff0477ac */ /* 0x000ea20008000800 */
[----:B------:R-:W-:Y:S01]  /*2370*/  SHF.R.U32.HI R3, RZ, 0x2, R103 ;  /* 0x00000002ff037819 */ /* 0x000fe20000011667 */
[----:B------:R-:W-:Y:S01]  /*2380*/  IMAD.U32 R69, RZ, RZ, UR20 ;  /* 0x00000014ff457e24 */ /* 0x000fe2000f8e00ff */
[----:B------:R-:W-:Y:S01]  /*2390*/  LOP3.LUT R116, R106, 0x8, RZ, 0xc0, !PT ;  /* 0x000000086a747812 */ /* 0x000fe200078ec0ff */
[----:B------:R-:W-:Y:S01]  /*23a0*/  USHF.L.U32 UR6, UR6, 0x5, URZ ;  /* 0x0000000506067899 */ /* 0x000fe200080006ff */
[----:B------:R-:W-:Y:S01]  /*23b0*/  LOP3.LUT R3, R2, 0x1, R3, 0xf8, !PT ;  /* 0x0000000102037812 */ /* 0x000fe200078ef803 */
[----:B------:R-:W-:Y:S01]  /*23c0*/  IMAD.U32 R100, RZ, RZ, UR21 ;  /* 0x00000015ff647e24 */ /* 0x000fe2000f8e00ff */
[----:B------:R-:W-:Y:S01]  /*23d0*/  LOP3.LUT R116, R116, 0x6, R71, 0xf8, !PT ;  /* 0x0000000674747812 */ /* 0x000fe200078ef847 */
[----:B------:R-:W-:Y:S01]  /*23e0*/  USHF.L.U32 UR5, UR5, 0x8, URZ ;  /* 0x0000000805057899 */ /* 0x000fe200080006ff */
[C---:B------:R-:W-:Y:S01]  /*23f0*/  LOP3.LUT R107, R103.reuse, 0x1f, RZ, 0xc0, !PT ;  /* 0x0000001f676b7812 */ /* 0x040fe200078ec0ff */
[----:B------:R-:W-:Y:S01]  /*2400*/  ULEA UR6, UR6, UR18, 0x3 ;  /* 0x0000001206067291 */ /* 0x000fe2000f8e18ff */
[----:B------:R-:W-:Y:S01]  /*2410*/  LOP3.LUT R116, R0, R3, R116, 0xf6, !PT ;  /* 0x0000000300747212 */ /* 0x000fe200078ef674 */
[----:B------:R-:W-:Y:S01]  /*2420*/  IMAD.SHL.U32 R3, R103, 0x10, RZ ;  /* 0x0000001067037824 */ /* 0x000fe200078e00ff */
[----:B------:R-:W-:Y:S01]  /*2430*/  SHF.R.U32.HI R0, RZ, 0x3, R107 ;  /* 0x00000003ff007819 */ /* 0x000fe2000001166b */
[----:B------:R-:W-:Y:S01]  /*2440*/  UIADD3 UR29, UPT, UPT, UR18, 0x8000, URZ ;  /* 0x00008000121d7890 */ /* 0x000fe2000fffe0ff */
[----:B------:R-:W-:Y:S01]  /*2450*/  IMAD R102, R69, 0x40, R102 ;  /* 0x0000004045667824 */ /* 0x000fe200078e0266 */
[----:B------:R-:W-:Y:S01]  /*2460*/  UIADD3 UR30, UPT, UPT, UR30, -0x2, URZ ;  /* 0xfffffffe1e1e7890 */ /* 0x000fe2000fffe0ff */
[----:B------:R-:W-:Y:S01]  /*2470*/  IMAD R100, R100, 0x80, R55 ;  /* 0x0000008064647824 */ /* 0x000fe200078e0237 */
[----:B------:R-:W-:Y:S01]  /*2480*/  UMOV UR18, 0x400 ;  /* 0x0000040000127882 */ /* 0x000fe20000000000 */
[----:B------:R-:W-:Y:S01]  /*2490*/  LOP3.LUT R3, R3, 0x70, RZ, 0xc0, !PT ;  /* 0x0000007003037812 */ /* 0x000fe200078ec0ff */
[----:B-1----:R-:W-:Y:S01]  /*24a0*/  ULEA UR18, UR34, UR18, 0x18 ;  /* 0x0000001222127291 */ /* 0x002fe2000f8ec0ff */
[----:B------:R-:W-:Y:S01]  /*24b0*/  LOP3.LUT R55, R0, 0x7, R103, 0x78, !PT ;  /* 0x0000000700377812 */ /* 0x000fe200078e7867 */
[----:B--2---:R-:W-:Y:S01]  /*24c0*/  VIADD R120, R102, UR4 ;  /* 0x0000000466787c36 */ /* 0x004fe20008000000 */
[----:B------:R-:W1:Y:S01]  /*24d0*/  LDS.128 R76, [R85+UR5+0x80] ;  /* 0x00008005554c7984 */ /* 0x000e620008000c00 */
[C---:B------:R-:W-:Y:S01]  /*24e0*/  IMAD R2, R0.reuse, 0x400, R3 ;  /* 0x0000040000027824 */ /* 0x040fe200078e0203 */
[----:B------:R-:W-:Y:S01]  /*24f0*/  UIADD3 UR4, UPT, UPT, UR18, 0xc000, URZ ;  /* 0x0000c00012047890 */ /* 0x000fe2000fffe0ff */
[----:B------:R-:W-:Y:S01]  /*2500*/  IMAD R0, R0, 0x20, R55 ;  /* 0x0000002000007824 */ /* 0x000fe200078e0237 */
[----:B------:R2:W3:Y:S01]  /*2510*/  LDS.128 R72, [R85+UR5] ;  /* 0x0000000555487984 */ /* 0x0004e20008000c00 */
[----:B------:R-:W-:Y:S01]  /*2520*/  VIADD R86, R102, 0x30 ;  /* 0x0000003066567836 */ /* 0x000fe20000000000 */
[----:B------:R-:W-:Y:S01]  /*2530*/  ISETP.NE.AND P0, PT, RZ, UR30, PT ;  /* 0x0000001eff007c0c */ /* 0x000fe2000bf05270 */
[----:B------:R-:W-:Y:S01]  /*2540*/  IMAD.SHL.U32 R116, R116, 0x8, RZ ;  /* 0x0000000874747824 */ /* 0x000fe200078e00ff */
[----:B------:R-:W1:Y:S01]  /*2550*/  LDS.128 R80, [R84+UR6+0x80] ;  /* 0x0000800654507984 */ /* 0x000e620008000c00 */
[----:B------:R-:W-:-:S02]  /*2560*/  SHF.R.U32.HI R124, RZ, 0x3, R103 ;  /* 0x00000003ff7c7819 */ /* 0x000fc40000011667 */
[----:B------:R-:W-:Y:S02]  /*2570*/  CS2R R54, SRZ ;  /* 0x0000000000367805 */ /* 0x000fe4000001ff00 */
[----:B------:R-:W-:Y:S01]  /*2580*/  SEL R105, R105, RZ, P0 ;  /* 0x000000ff69697207 */ /* 0x000fe20000000000 */
[----:B------:R4:W1:Y:S01]  /*2590*/  LDS.128 R68, [R84+UR6] ;  /* 0x0000000654447984 */ /* 0x0008620008000c00 */
[----:B------:R-:W-:Y:S01]  /*25a0*/  SEL R104, R104, RZ, P0 ;  /* 0x000000ff68687207 */ /* 0x000fe20000000000 */
[----:B------:R-:W-:Y:S01]  /*25b0*/  VIADD R119, R120, 0x10 ;  /* 0x0000001078777836 */ /* 0x000fe20000000000 */
[----:B------:R-:W-:Y:S01]  /*25c0*/  LOP3.LUT R123, R124, 0x4, RZ, 0xc0, !PT ;  /* 0x000000047c7b7812 */ /* 0x000fe200078ec0ff */
[----:B------:R-:W-:Y:S01]  /*25d0*/  VIADD R118, R120, 0x20 ;  /* 0x0000002078767836 */ /* 0x000fe20000000000 */
[----:B------:R-:W-:Y:S01]  /*25e0*/  LOP3.LUT R3, R2, 0x40, RZ, 0x3c, !PT ;  /* 0x0000004002037812 */ /* 0x000fe200078e3cff */
[----:B------:R-:W-:Y:S01]  /*25f0*/  VIADD R117, R120, 0x30 ;  /* 0x0000003078757836 */ /* 0x000fe20000000000 */
[----:B------:R-:W-:Y:S01]  /*2600*/  LOP3.LUT R115, R116, 0x8, RZ, 0x3c, !PT ;  /* 0x0000000874737812 */ /* 0x000fe200078e3cff */
[----:B------:R-:W-:Y:S01]  /*2610*/  UMOV UR28, URZ ;  /* 0x000000ff001c7c82 */ /* 0x000fe20008000000 */
[----:B------:R-:W-:Y:S01]  /*2620*/  LEA R0, R0, UR4, 0x4 ;  /* 0x0000000400007c11 */ /* 0x000fe2000f8e20ff */
[----:B------:R-:W-:Y:S01]  /*2630*/  UMOV UR27, 0x2 ;  /* 0x00000002001b7882 */ /* 0x000fe20000000000 */
[----:B------:R-:W-:Y:S01]  /*2640*/  LEA R125, R125, UR4, 0x3 ;  /* 0x000000047d7d7c11 */ /* 0x000fe2000f8e18ff */
[----:B------:R-:W-:Y:S01]  /*2650*/  UMOV UR26, 0x4000 ;  /* 0x00004000001a7882 */ /* 0x000fe20000000000 */
[----:B------:R-:W-:Y:S01]  /*2660*/  ISETP.GE.AND P6, PT, R86, UR15, PT ;  /* 0x0000000f56007c0c */ /* 0x000fe2000bfc6270 */
[----:B------:R-:W1:Y:S01]  /*2670*/  LDCU UR14, c[0x0][0x380] ;  /* 0x00007000ff0e77ac */ /* 0x000e620008000800 */
[----:B--2---:R-:W-:Y:S01]  /*2680*/  VIADD R85, R102, 0x20 ;  /* 0x0000002066557836 */ /* 0x004fe20000000000 */
[----:B------:R-:W-:Y:S01]  /*2690*/  UMOV UR23, 0xffffc000 ;  /* 0xffffc00000177882 */ /* 0x000fe20000000000 */
[----:B------:R-:W-:-:S03]  /*26a0*/  UMOV UR22, 0x4000 ;  /* 0x0000400000167882 */ /* 0x000fc60000000000 */
[----:B------:R-:W-:Y:S01]  /*26b0*/  ISETP.GE.AND P5, PT, R85, UR15, PT ;  /* 0x0000000f55007c0c */ /* 0x000fe2000bfa6270 */
[----:B----4-:R-:W-:-:S05]  /*26c0*/  VIADD R84, R102, 0x10 ;  /* 0x0000001066547836 */ /* 0x010fca0000000000 */
[----:B------:R-:W-:-:S13]  /*26d0*/  ISETP.GE.AND P4, PT, R84, UR15, PT ;  /* 0x0000000f54007c0c */ /* 0x000fda000bf86270 */
.L_x_4:
[----:B------:R-:W-:-:S04]  /*26e0*/  DEPBAR.LE SB5, 0xc ;  /* 0x0000d3000000791a */ /* 0x000fc80000000000 */
[C---:B-1-3--:R-:W5:Y:S01]  /*26f0*/  DMMA.8x8x4 R4, R68.reuse, R72, R4 ;  /* 0x000000484404723f */ /* 0x04af620000000004 */
[----:B--2---:R-:W-:Y:S01]  /*2700*/  LDS.128 R92, [R2+UR6+0x1000] ;  /* 0x00100006025c7984 */ /* 0x004fe20008000c00 */
[----:B------:R-:W-:Y:S02]  /*2710*/  UIADD3 UR28, UPT, UPT, UR28, 0x1, URZ ;  /* 0x000000011c1c7890 */ /* 0x000fe4000fffe0ff */
[----:B------:R-:W-:Y:S01]  /*2720*/  IADD3 R138, P0, PT, R128, UR12, RZ ;  /* 0x0000000c808a7c10 */ /* 0x000fe2000ff1e0ff */
[----:B------:R-:W-:Y:S01]  /*2730*/  IMAD.MOV.U32 R135, RZ, RZ, R131 ;  /* 0x000000ffff877224 */ /* 0x000fe200078e0083 */
[----:B------:R-:W-:Y:S01]  /*2740*/  UISETP.NE.AND UP0, UPT, UR28, 0x3, UPT ;  /* 0x000000031c00788c */ /* 0x000fe2000bf05270 */
[----:B------:R-:W-:Y:S01]  /*2750*/  VIADD R127, R2, UR6 ;  /* 0x00000006027f7c36 */ /* 0x000fe20008000000 */
[----:B------:R-:W-:Y:S01]  /*2760*/  IADD3.X R139, PT, PT, R129, UR13, RZ, P0, !PT ;  /* 0x0000000d818b7c10 */ /* 0x000fe200087fe4ff */
[----:B------:R-:W1:Y:S01]  /*2770*/  LDS.128 R84, [R0+UR5+0x800] ;  /* 0x0008000500547984 */ /* 0x000e620008000c00 */
[----:B------:R-:W-:Y:S01]  /*2780*/  VIADD R131, R116, UR29 ;  /* 0x0000001d74837c36 */ /* 0x000fe20008000000 */
[----:B------:R-:W-:Y:S01]  /*2790*/  USEL UR35, UR23, 0x2000, !UP0 ;  /* 0x0000200017237887 */ /* 0x000fe2000c000000 */
[----:B------:R-:W-:Y:S01]  /*27a0*/  VIADD R126, R0, UR5 ;  /* 0x00000005007e7c36 */ /* 0x000fe20008000000 */
[----:B------:R-:W-:Y:S01]  /*27b0*/  USEL UR34, UR22, 0xffff8000, UP0 ;  /* 0xffff800016227887 */ /* 0x000fe20008000000 */
[----:B------:R-:W-:Y:S01]  /*27c0*/  IMAD.MOV.U32 R134, RZ, RZ, R132 ;  /* 0x000000ffff867224 */ /* 0x000fe200078e0084 */
[----:B------:R-:W-:Y:S01]  /*27d0*/  ISETP.NE.AND P1, PT, R101, RZ, PT ;  /* 0x000000ff6500720c */ /* 0x000fe20003f25270 */
[C---:B------:R-:W5:Y:S01]  /*27e0*/  DMMA.8x8x4 R8, R68.reuse, R74, R8 ;  /* 0x0000004a4408723f */ /* 0x040f620000000008 */
[----:B------:R-:W1:Y:S01]  /*27f0*/  LDS.128 R88, [R0+UR5+0x880] ;  /* 0x0008800500587984 */ /* 0x000e620008000c00 */
[----:B------:R-:W-:Y:S02]  /*2800*/  UIADD3 UR27, UPT, UPT, UR27, 0x1, URZ ;  /* 0x000000011b1b7890 */ /* 0x000fe4000fffe0ff */
[C---:B------:R-:W-:Y:S01]  /*2810*/  IMAD.SHL.U32 R130, R104.reuse, 0x8, RZ ;  /* 0x0000000868827824 */ /* 0x040fe200078e00ff */
[----:B------:R-:W-:Y:S01]  /*2820*/  USEL UR28, UR28, URZ, UP0 ;  /* 0x000000ff1c1c7287 */ /* 0x000fe20008000000 */
[----:B------:R-:W-:Y:S01]  /*2830*/  IMAD.SHL.U32 R132, R104, 0x4, RZ ;  /* 0x0000000468847824 */ /* 0x000fe200078e00ff */
[----:B------:R-:W-:Y:S01]  /*2840*/  UISETP.NE.AND UP1, UPT, UR27, 0x3, UPT ;  /* 0x000000031b00788c */ /* 0x000fe2000bf25270 */
[----:B------:R-:W-:Y:S01]  /*2850*/  VIADD R121, R121, 0x10 ;  /* 0x0000001079797836 */ /* 0x000fe20000000000 */
[----:B------:R-:W2:Y:S01]  /*2860*/  LDS.128 R96, [R2+UR6+0x1080] ;  /* 0x0010800602607984 */ /* 0x000ea20008000c00 */
[----:B------:R-:W-:Y:S01]  /*2870*/  LOP3.LUT P0, RZ, R130, 0x8, RZ, 0xc0, !PT ;  /* 0x0000000882ff7812 */ /* 0x000fe2000780c0ff */
[----:B------:R-:W-:Y:S01]  /*2880*/  VIADD R130, R125, UR26 ;  /* 0x0000001a7d827c36 */ /* 0x000fe20008000000 */
[----:B------:R-:W-:Y:S01]  /*2890*/  UISETP.GT.AND UP0, UPT, UR30, -0x1, UPT ;  /* 0xffffffff1e00788c */ /* 0x000fe2000bf04270 */
[C---:B------:R-:W-:Y:S01]  /*28a0*/  ISETP.LE.OR P1, PT, R121.reuse, R120, !P1 ;  /* 0x000000787900720c */ /* 0x040fe20004f23670 */
[----:B------:R-:W-:Y:S01]  /*28b0*/  VIADD R122, R122, 0x10 ;  /* 0x000000107a7a7836 */ /* 0x000fe20000000000 */
[----:B------:R-:W-:Y:S01]  /*28c0*/  ISETP.GE.AND P3, PT, R121, UR19, PT ;  /* 0x0000001379007c0c */ /* 0x000fe2000bf66270 */
[C---:B------:R-:W5:Y:S01]  /*28d0*/  DMMA.8x8x4 R12, R68.reuse, R76, R12 ;  /* 0x0000004c440c723f */ /* 0x040f62000000000c */
[----:B------:R-:W-:Y:S02]  /*28e0*/  UIADD3 UR4, UPT, UPT, UR30, -0x1, URZ ;  /* 0xffffffff1e047890 */ /* 0x000fe4000fffe0ff */
[----:B------:R-:W-:Y:S01]  /*28f0*/  ISETP.LT.AND P2, PT, R102, UR15, !P3 ;  /* 0x0000000f66007c0c */ /* 0x000fe2000df41270 */
[----:B------:R-:W-:Y:S02]  /*2900*/  UIADD3 UR37, UPT, UPT, UR26, -0x4000, URZ ;  /* 0xffffc0001a257890 */ /* 0x000fe4000fffe0ff */
[----:B------:R-:W-:Y:S01]  /*2910*/  UIADD3 UR36, UPT, UPT, UR29, -0x8000, URZ ;  /* 0xffff80001d247890 */ /* 0x000fe2000fffe0ff */
[----:B------:R-:W-:Y:S01]  /*2920*/  @!PT LDS RZ, [RZ] ;  /* 0x00000000fffff984 */ /* 0x000fe20000000800 */
[----:B------:R-:W-:Y:S01]  /*2930*/  @!PT LDS RZ, [RZ] ;  /* 0x00000000fffff984 */ /* 0x000fe20000000800 */
[----:B------:R-:W-:Y:S01]  /*2940*/  @!PT LDS RZ, [RZ] ;  /* 0x00000000fffff984 */ /* 0x000fe20000000800 */
[----:B------:R3:W-:Y:S01]  /*2950*/  LDGSTS.E.LTC128B.64 [R131], desc[UR24][R128.64], P0 ;  /* 0x0000000080837fae */ /* 0x0007e200081a1618 */
[----:B------:R-:W-:Y:S01]  /*2960*/  IADD3 R136, P0, PT, R138, UR12, RZ ;  /* 0x0000000c8a887c10 */ /* 0x000fe2000ff1e0ff */
[----:B------:R-:W-:Y:S02]  /*2970*/  @UP1 UIADD3 UR37, UPT, UPT, UR26, 0x2000, URZ ;  /* 0x000020001a251890 */ /* 0x000fe4000fffe0ff */
[----:B------:R-:W-:Y:S01]  /*2980*/  @UP1 UIADD3 UR36, UPT, UPT, UR29, 0x4000, URZ ;  /* 0x000040001d241890 */ /* 0x000fe2000fffe0ff */
[----:B------:R-:W-:Y:S01]  /*2990*/  IADD3.X R137, PT, PT, R139, UR13, RZ, P0, !PT ;  /* 0x0000000d8b897c10 */ /* 0x000fe200087fe4ff */
[----:B------:R-:W-:Y:S01]  /*29a0*/  USEL UR27, UR27, URZ, UP1 ;  /* 0x000000ff1b1b7287 */ /* 0x000fe20008800000 */
[----:B------:R-:W-:Y:S01]  /*29b0*/  LOP3.LUT P0, RZ, R132, 0x8, RZ, 0xc0, !PT ;  /* 0x0000000884ff7812 */ /* 0x000fe2000780c0ff */
[----:B------:R-:W-:Y:S01]  /*29c0*/  IMAD.SHL.U32 R132, R105, 0x8, RZ ;  /* 0x0000000869847824 */ /* 0x000fe200078e00ff */
[-C--:B------:R-:W5:Y:S01]  /*29d0*/  DMMA.8x8x4 R16, R68, R78.reuse, R16 ;  /* 0x0000004e4410723f */ /* 0x080f620000000010 */
[----:B------:R-:W-:Y:S01]  /*29e0*/  UMOV UR26, UR37 ;  /* 0x00000025001a7c82 */ /* 0x000fe20008000000 */
[----:B------:R-:W-:Y:S09]  /*29f0*/  UMOV UR30, UR4 ;  /* 0x00000004001e7c82 */ /* 0x000ff20008000000 */
[----:B------:R4:W-:Y:S01]  /*2a00*/  LDGSTS.E.LTC128B.64 [R131+0x400], desc[UR24][R138.64], P0 ;  /* 0x004000008a837fae */ /* 0x0009e200081a1618 */
[----:B------:R-:W-:Y:S04]  /*2a10*/  DEPBAR.LE SB5, 0xc ;  /* 0x0000d3000000791a */ /* 0x000fe80000000000 */
[C---:B------:R-:W5:Y:S04]  /*2a20*/  DMMA.8x8x4 R20, R70.reuse, R78, R20 ;  /* 0x0000004e4614723f */ /* 0x040f680000000014 */
[----:B------:R-:W-:Y:S01]  /*2a30*/  LOP3.LUT P0, RZ, R132, 0x8, RZ, 0xc0, !PT ;  /* 0x0000000884ff7812 */ /* 0x000fe2000780c0ff */
[----:B---3--:R-:W-:Y:S01]  /*2a40*/  IMAD.SHL.U32 R128, R104, 0x2, RZ ;  /* 0x0000000268807824 */ /* 0x008fe200078e00ff */
[----:B------:R-:W-:Y:S10]  /*2a50*/  SHF.R.U32.HI R129, RZ, 0x5, R104 ;  /* 0x00000005ff817819 */ /* 0x000ff40000011668 */
[C---:B------:R-:W5:Y:S01]  /*2a60*/  DMMA.8x8x4 R24, R70.reuse, R76, R24 ;  /* 0x0000004c4618723f */ /* 0x040f620000000018 */
[----:B------:R-:W-:Y:S03]  /*2a70*/  LDGSTS.E.LTC128B.64 [R130], desc[UR24][R134.64], P0 ;  /* 0x0000000086827fae */ /* 0x000fe600081a1618 */
[----:B----4-:R-:W-:Y:S04]  /*2a80*/  IADD3 R138, P0, PT, R136, UR12, RZ ;  /* 0x0000000c888a7c10 */ /* 0x010fe8000ff1e0ff */
[----:B------:R-:W-:Y:S08]  /*2a90*/  IADD3.X R139, PT, PT, R137, UR13, RZ, P0, !PT ;  /* 0x0000000d898b7c10 */ /* 0x000ff000087fe4ff */
[C---:B------:R-:W5:Y:S03]  /*2aa0*/  DMMA.8x8x4 R28, R70.reuse, R74, R28 ;  /* 0x0000004a461c723f */ /* 0x040f66000000001c */
[----:B------:R-:W-:Y:S01]  /*2ab0*/  LOP3.LUT P0, RZ, R128, 0x8, RZ, 0xc0, !PT ;  /* 0x0000000880ff7812 */ /* 0x000fe2000780c0ff */
[----:B------:R-:W-:Y:S11]  /*2ac0*/  IMAD.SHL.U32 R128, R105, 0x4, RZ ;  /* 0x0000000469807824 */ /* 0x000ff600078e00ff */
[----:B------:R-:W-:Y:S01]  /*2ad0*/  @!UPT UIADD3 URZ, UPT, UPT, URZ, URZ, URZ ;  /* 0x000000fffffff290 */ /* 0x000fe2000fffe0ff */
[-C--:B------:R3:W5:Y:S02]  /*2ae0*/  DMMA.8x8x4 R32, R70, R72.reuse, R32 ;  /* 0x000000484620723f */ /* 0x0807640000000020 */
[----:B---3--:R-:W-:Y:S01]  /*2af0*/  LDS.128 R68, [R3+UR6+0x2000] ;  /* 0x0020000603447984 */ /* 0x008fe20008000c00 */
[----:B------:R-:W-:Y:S11]  /*2b00*/  DEPBAR.LE SB5, 0xc ;  /* 0x0000d3000000791a */ /* 0x000ff60000000000 */
[----:B------:R-:W-:Y:S02]  /*2b10*/  @!UPT UIADD3 URZ, UPT, UPT, URZ, URZ, URZ ;  /* 0x000000fffffff290 */ /* 0x000fe4000fffe0ff */
[C---:B------:R-:W5:Y:S11]  /*2b20*/  DMMA.8x8x4 R36, R80.reuse, R72, R36 ;  /* 0x000000485024723f */ /* 0x040f760000000024 */
[----:B------:R-:W-:Y:S05]  /*2b30*/  @!UPT UIADD3 URZ, UPT, UPT, URZ, URZ, URZ ;  /* 0x000000fffffff290 */ /* 0x000fea000fffe0ff */
[C---:B------:R-:W5:Y:S11]  /*2b40*/  DMMA.8x8x4 R40, R80.reuse, R74, R40 ;  /* 0x0000004a5028723f */ /* 0x040f760000000028 */
[----:B------:R-:W-:Y:S05]  /*2b50*/  @!UPT UIADD3 URZ, UPT, UPT, URZ, URZ, URZ ;  /* 0x000000fffffff290 */ /* 0x000fea000fffe0ff */
[C---:B------:R-:W5:Y:S11]  /*2b60*/  DMMA.8x8x4 R44, R80.reuse, R76, R44 ;  /* 0x0000004c502c723f */ /* 0x040f76000000002c */
[----:B------:R-:W-:Y:S05]  /*2b70*/  @!UPT UIADD3 URZ, UPT, UPT, URZ, URZ, URZ ;  /* 0x000000fffffff290 */ /* 0x000fea000fffe0ff */
[-C--:B------:R-:W5:Y:S01]  /*2b80*/  DMMA.8x8x4 R48, R80, R78.reuse, R48 ;  /* 0x0000004e5030723f */ /* 0x080f620000000030 */
[----:B------:R-:W-:Y:S11]  /*2b90*/  DEPBAR.LE SB5, 0xc ;  /* 0x0000d3000000791a */ /* 0x000ff60000000000 */
[----:B------:R-:W-:Y:S04]  /*2ba0*/  @!UPT UIADD3 URZ, UPT, UPT, URZ, URZ, URZ ;  /* 0x000000fffffff290 */ /* 0x000fe8000fffe0ff */
[C---:B------:R-:W5:Y:S11]  /*2bb0*/  DMMA.8x8x4 R52, R82.reuse, R78, R52 ;  /* 0x0000004e5234723f */ /* 0x040f760000000034 */
[----:B------:R-:W-:Y:S05]  /*2bc0*/  @!UPT UIADD3 URZ, UPT, UPT, URZ, URZ, URZ ;  /* 0x000000fffffff290 */ /* 0x000fea000fffe0ff */
[C---:B------:R3:W5:Y:S02]  /*2bd0*/  DMMA.8x8x4 R56, R82.reuse, R76, R56 ;  /* 0x0000004c5238723f */ /* 0x0407640000000038 */
[----:B---3--:R-:W-:Y:S11]  /*2be0*/  LDS.128 R76, [R0+UR5+0x1080] ;  /* 0x00108005004c7984 */ /* 0x008ff60008000c00 */
[----:B------:R-:W-:Y:S03]  /*2bf0*/  @!UPT UIADD3 URZ, UPT, UPT, URZ, URZ, URZ ;  /* 0x000000fffffff290 */ /* 0x000fe6000fffe0ff */
[C---:B------:R-:W5:Y:S11]  /*2c00*/  DMMA.8x8x4 R60, R82.reuse, R74, R60 ;  /* 0x0000004a523c723f */ /* 0x040f76000000003c */
[----:B------:R-:W-:Y:S05]  /*2c10*/  @!UPT UIADD3 URZ, UPT, UPT, URZ, URZ, URZ ;  /* 0x000000fffffff290 */ /* 0x000fea000fffe0ff */
[----:B------:R3:W5:Y:S02]  /*2c20*/  DMMA.8x8x4 R64, R82, R72, R64 ;  /* 0x000000485240723f */ /* 0x0007640000000040 */
[----:B---3--:R-:W3:Y:S08]  /*2c30*/  LDS.128 R72, [R0+UR5+0x1000] ;  /* 0x0010000500487984 */ /* 0x008ef00008000c00 */
[----:B------:R-:W4:Y:S01]  /*2c40*/  LDS.128 R80, [R3+UR6+0x2080] ;  /* 0x0020800603507984 */ /* 0x000f220008000c00 */
[----:B------:R-:W-:-:S05]  /*2c50*/  DEPBAR.LE SB5, 0xc ;  /* 0x0000d3000000791a */ /* 0x000fca0000000000 */
[C---:B-1----:R-:W5:Y:S02]  /*2c60*/  DMMA.8x8x4 R4, R94.reuse, R84, R4 ;  /* 0x000000545e04723f */ /* 0x042f640000000004 */
[----:B------:R-:W-:Y:S01]  /*2c70*/  @!PT LDS RZ, [RZ] ;  /* 0x00000000fffff984 */ /* 0x000fe20000000800 */
[----:B------:R-:W-:Y:S01]  /*2c80*/  @!PT LDS RZ, [RZ] ;  /* 0x00000000fffff984 */ /* 0x000fe20000000800 */
[----:B------:R-:W-:Y:S01]  /*2c90*/  @!PT LDS RZ, [RZ] ;  /* 0x00000000fffff984 */ /* 0x000fe20000000800 */
[----:B------:R-:W-:Y:S02]  /*2ca0*/  LDGSTS.E.LTC128B.64 [R131+0x800], desc[UR24][R136.64], P0 ;  /* 0x0080000088837fae */ /* 0x000fe400081a1618 */
[----:B------:R-:W-:Y:S04]  /*2cb0*/  IADD3 R132, P0, PT, R138, UR12, RZ ;  /* 0x0000000c8a847c10 */ /* 0x000fe8000ff1e0ff */
[----:B------:R-:W-:Y:S02]  /*2cc0*/  IADD3.X R133, PT, PT, R139, UR13, RZ, P0, !PT ;  /* 0x0000000d8b857c10 */ /* 0x000fe400087fe4ff */
[----:B------:R-:W-:Y:S06]  /*2cd0*/  LOP3.LUT P0, RZ, R104, 0x8, RZ, 0xc0, !PT ;  /* 0x0000000868ff7812 */ /* 0x000fec000780c0ff */
[C---:B------:R-:W5:Y:S07]  /*2ce0*/  DMMA.8x8x4 R8, R94.reuse, R86, R8 ;  /* 0x000000565e08723f */ /* 0x040f6e0000000008 */
[----:B------:R1:W-:Y:S01]  /*2cf0*/  LDGSTS.E.LTC128B.64 [R131+0xc00], desc[UR24][R138.64], P0 ;  /* 0x00c000008a837fae */ /* 0x0003e200081a1618 */
[----:B------:R-:W-:Y:S08]  /*2d00*/  LOP3.LUT P0, RZ, R128, 0x8, RZ, 0xc0, !PT ;  /* 0x0000000880ff7812 */ /* 0x000ff0000780c0ff */
[C---:B------:R-:W5:Y:S05]  /*2d10*/  DMMA.8x8x4 R12, R94.reuse, R88, R12 ;  /* 0x000000585e0c723f */ /* 0x040f6a000000000c */
[----:B------:R-:W-:Y:S01]  /*2d20*/  LDGSTS.E.LTC128B.64 [R130+0x80], desc[UR24][R134.64+0x80], P0 ;  /* 0x0008008086827fae */ /* 0x000fe200081a1618 */
[----:B------:R-:W-:Y:S04]  /*2d30*/  ISETP.GT.AND P0, PT, R120, R121, PT ;  /* 0x000000797800720c */ /* 0x000fe80003f04270 */
[----:B------:R-:W-:Y:S06]  /*2d40*/  SEL R128, RZ, 0x1, P0 ;  /* 0x00000001ff807807 */ /* 0x000fec0000000000 */
[-C--:B------:R-:W5:Y:S03]  /*2d50*/  DMMA.8x8x4 R16, R94, R90.reuse, R16 ;  /* 0x0000005a5e10723f */ /* 0x080f660000000010 */
[----:B------:R-:W-:Y:S01]  /*2d60*/  LOP3.LUT P0, RZ, R101, 0xff, R128, 0xc8, !PT ;  /* 0x000000ff65ff7812 */ /* 0x000fe2000780c880 */
[----:B------:R-:W-:Y:S01]  /*2d70*/  VIADD R128, R115, UR29 ;  /* 0x0000001d73807c36 */ /* 0x000fe20008000000 */
[----:B------:R-:W-:Y:S02]  /*2d80*/  UMOV UR29, UR36 ;  /* 0x00000024001d7c82 */ /* 0x000fe40008000000 */
[----:B------:R-:W-:Y:S02]  /*2d90*/  PLOP3.LUT P1, PT, P0, P2, P1, 0x80, 0x0 ;  /* 0x000000000000781c */ /* 0x000fe40000725010 */
[----:B-1----:R-:W-:Y:S02]  /*2da0*/  IADD3 R138, P0, PT, R132, UR12, RZ ;  /* 0x0000000c848a7c10 */ /* 0x002fe4000ff1e0ff */
[----:B------:R-:W-:Y:S01]  /*2db0*/  ISETP.NE.AND P2, PT, R101, RZ, PT ;  /* 0x000000ff6500720c */ /* 0x000fe20003f45270 */
[----:B------:R-:W-:Y:S04]  /*2dc0*/  DEPBAR.LE SB5, 0xc ;  /* 0x0000d3000000791a */ /* 0x000fe80000000000 */
[C---:B------:R-:W5:Y:S04]  /*2dd0*/  DMMA.8x8x4 R20, R92.reuse, R90, R20 ;  /* 0x0000005a5c14723f */ /* 0x040f680000000014 */
[----:B------:R-:W-:Y:S02]  /*2de0*/  IADD3.X R139, PT, PT, R133, UR13, RZ, P0, !PT ;  /* 0x0000000d858b7c10 */ /* 0x000fe400087fe4ff */
[----:B------:R-:W-:Y:S02]  /*2df0*/  LOP3.LUT P0, RZ, R129, 0x8, RZ, 0xc0, !PT ;  /* 0x0000000881ff7812 */ /* 0x000fe4000780c0ff */
[----:B------:R-:W-:Y:S08]  /*2e00*/  SHF.R.U32.HI R129, RZ, 0x6, R104 ;  /* 0x00000006ff817819 */ /* 0x000ff00000011668 */
[C---:B------:R-:W5:Y:S11]  /*2e10*/  DMMA.8x8x4 R24, R92.reuse, R88, R24 ;  /* 0x000000585c18723f */ /* 0x040f760000000018 */
[----:B------:R-:W-:Y:S05]  /*2e20*/  @!UPT UIADD3 URZ, UPT, UPT, URZ, URZ, URZ ;  /* 0x000000fffffff290 */ /* 0x000fea000fffe0ff */
[C---:B------:R-:W5:Y:S11]  /*2e30*/  DMMA.8x8x4 R28, R92.reuse, R86, R28 ;  /* 0x000000565c1c723f */ /* 0x040f76000000001c */
[----:B------:R-:W-:Y:S05]  /*2e40*/  @!UPT UIADD3 URZ, UPT, UPT, URZ, URZ, URZ ;  /* 0x000000fffffff290 */ /* 0x000fea000fffe0ff */
[-C--:B------:R1:W5:Y:S02]  /*2e50*/  DMMA.8x8x4 R32, R92, R84.reuse, R32 ;  /* 0x000000545c20723f */ /* 0x0803640000000020 */
[----:B-1----:R-:W-:Y:S01]  /*2e60*/  LDS.128 R92, [R3+UR6+0x3000] ;  /* 0x00300006035c7984 */ /* 0x002fe20008000c00 */
[----:B------:R-:W-:Y:S11]  /*2e70*/  DEPBAR.LE SB5, 0xc ;  /* 0x0000d3000000791a */ /* 0x000ff60000000000 */
[----:B------:R-:W-:Y:S02]  /*2e80*/  @!UPT UIADD3 URZ, UPT, UPT, URZ, URZ, URZ ;  /* 0x000000fffffff290 */ /* 0x000fe4000fffe0ff */
[C---:B--2---:R-:W5:Y:S11]  /*2e90*/  DMMA.8x8x4 R36, R98.reuse, R84, R36 ;  /* 0x000000546224723f */ /* 0x044f760000000024 */
        /* <DEDUP_REMOVED lines=11> */
[----:B-1----:R-:W-:Y:S11]  /*2f50*/  LDS.128 R88, [R0+UR5+0x1880] ;  /* 0x0018800500587984 */ /* 0x002ff60008000c00 */
[----:B------:R-:W-:Y:S03]  /*2f60*/  @!UPT UIADD3 URZ, UPT, UPT, URZ, URZ, URZ ;  /* 0x000000fffffff290 */ /* 0x000fe6000fffe0ff */
[C---:B------:R-:W5:Y:S11]  /*2f70*/  DMMA.8x8x4 R60, R96.reuse, R86, R60 ;  /* 0x00000056603c723f */ /* 0x040f76000000003c */
[----:B------:R-:W-:Y:S05]  /*2f80*/  @!UPT UIADD3 URZ, UPT, UPT, URZ, URZ, URZ ;  /* 0x000000fffffff290 */ /* 0x000fea000fffe0ff */
[----:B------:R1:W5:Y:S02]  /*2f90*/  DMMA.8x8x4 R64, R96, R84, R64 ;  /* 0x000000546040723f */ /* 0x0003640000000040 */
[----:B-1----:R-:W1:Y:S01]  /*2fa0*/  LDS.128 R84, [R0+UR5+0x1800] ;  /* 0x0018000500547984 */ /* 0x002e620008000c00 */
[----:B------:R-:W-:Y:S07]  /*2fb0*/  UIADD3 UR5, UPT, UPT, UR35, UR5, URZ ;  /* 0x0000000523057290 */ /* 0x000fee000fffe0ff */
[----:B------:R-:W2:Y:S01]  /*2fc0*/  LDS.128 R96, [R3+UR6+0x3080] ;  /* 0x0030800603607984 */ /* 0x000ea20008000c00 */
[----:B------:R-:W-:Y:S01]  /*2fd0*/  UIADD3 UR6, UPT, UPT, UR34, UR6, URZ ;  /* 0x0000000622067290 */ /* 0x000fe2000fffe0ff */
[----:B------:R-:W-:-:S04]  /*2fe0*/  DEPBAR.LE SB5, 0xc ;  /* 0x0000d3000000791a */ /* 0x000fc80000000000 */
[C---:B---3--:R-:W5:Y:S02]  /*2ff0*/  DMMA.8x8x4 R4, R68.reuse, R72, R4 ;  /* 0x000000484404723f */ /* 0x048f640000000004 */
[----:B------:R-:W-:Y:S01]  /*3000*/  @!PT LDS RZ, [RZ] ;  /* 0x00000000fffff984 */ /* 0x000fe20000000800 */
[----:B------:R-:W-:Y:S01]  /*3010*/  @!PT LDS RZ, [RZ] ;  /* 0x00000000fffff984 */ /* 0x000fe20000000800 */
[----:B------:R-:W-:Y:S01]  /*3020*/  @!PT LDS RZ, [RZ] ;  /* 0x00000000fffff984 */ /* 0x000fe20000000800 */
[----:B------:R3:W-:Y:S02]  /*3030*/  LDGSTS.E.LTC128B.64 [R128], desc[UR24][R132.64], P0 ;  /* 0x0000000084807fae */ /* 0x0007e400081a1618 */
[----:B------:R-:W-:Y:S04]  /*3040*/  IADD3 R136, P0, PT, R138, UR12, RZ ;  /* 0x0000000c8a887c10 */ /* 0x000fe8000ff1e0ff */
[----:B------:R-:W-:Y:S02]  /*3050*/  IADD3.X R137, PT, PT, R139, UR13, RZ, P0, !PT ;  /* 0x0000000d8b897c10 */ /* 0x000fe400087fe4ff */
[----:B------:R-:W-:Y:S01]  /*3060*/  LOP3.LUT P0, RZ, R129, 0x8, RZ, 0xc0, !PT ;  /* 0x0000000881ff7812 */ /* 0x000fe2000780c0ff */
[----:B------:R-:W-:Y:S05]  /*3070*/  IMAD.SHL.U32 R129, R105, 0x2, RZ ;  /* 0x0000000269817824 */ /* 0x000fea00078e00ff */
[C---:B------:R-:W5:Y:S07]  /*3080*/  DMMA.8x8x4 R8, R68.reuse, R74, R8 ;  /* 0x0000004a4408723f */ /* 0x040f6e0000000008 */
[----:B------:R1:W-:Y:S01]  /*3090*/  LDGSTS.E.LTC128B.64 [R128+0x400], desc[UR24][R138.64], P0 ;  /* 0x004000008a807fae */ /* 0x0003e200081a1618 */
[----:B------:R-:W-:Y:S08]  /*30a0*/  IADD3 R146, P0, PT, R136, UR12, RZ ;  /* 0x0000000c88927c10 */ /* 0x000ff0000ff1e0ff */
[C---:B------:R-:W5:Y:S01]  /*30b0*/  DMMA.8x8x4 R12, R68.reuse, R76, R12 ;  /* 0x0000004c440c723f */ /* 0x040f62000000000c */
[----:B---3--:R-:W-:Y:S02]  /*30c0*/  SEL R133, RZ, 0x1, !P1 ;  /* 0x00000001ff857807 */ /* 0x008fe40004800000 */
[----:B------:R-:W-:Y:S02]  /*30d0*/  ISETP.NE.AND P1, PT, R110, RZ, PT ;  /* 0x000000ff6e00720c */ /* 0x000fe40003f25270 */
[----:B------:R-:W-:Y:S02]  /*30e0*/  IADD3.X R147, PT, PT, R137, UR13, RZ, P0, !PT ;  /* 0x0000000d89937c10 */ /* 0x000fe400087fe4ff */
[----:B------:R-:W-:Y:S02]  /*30f0*/  LOP3.LUT P0, RZ, R129, 0x8, RZ, 0xc0, !PT ;  /* 0x0000000881ff7812 */ /* 0x000fe4000780c0ff */
[--C-:B------:R-:W-:Y:S02]  /*3100*/  SHF.R.U32.HI R129, RZ, 0x7, R104.reuse ;  /* 0x00000007ff817819 */ /* 0x100fe40000011668 */
[----:B------:R-:W-:Y:S05]  /*3110*/  SHF.R.U32.HI R104, RZ, 0x8, R104 ;  /* 0x00000008ff687819 */ /* 0x000fea0000011668 */
[-C--:B------:R-:W5:Y:S04]  /*3120*/  DMMA.8x8x4 R16, R68, R78.reuse, R16 ;  /* 0x0000004e4410723f */ /* 0x080f680000000010 */
[----:B------:R-:W-:Y:S01]  /*3130*/  LDGSTS.E.LTC128B.64 [R130+0x100], desc[UR24][R134.64+0x100], P0 ;  /* 0x0010010086827fae */ /* 0x000fe200081a1618 */
[----:B------:R-:W-:Y:S01]  /*3140*/  LOP3.LUT P0, RZ, R129, 0x8, RZ, 0xc0, !PT ;  /* 0x0000000881ff7812 */ /* 0x000fe2000780c0ff */
[----:B------:R-:W-:Y:S10]  /*3150*/  DEPBAR.LE SB5, 0xc ;  /* 0x0000d3000000791a */ /* 0x000ff40000000000 */
[C---:B------:R-:W5:Y:S02]  /*3160*/  DMMA.8x8x4 R20, R70.reuse, R78, R20 ;  /* 0x0000004e4614723f */ /* 0x040f640000000014 */
[----:B------:R3:W-:Y:S02]  /*3170*/  LDGSTS.E.LTC128B.64 [R128+0x800], desc[UR24][R136.64], P0 ;  /* 0x0080000088807fae */ /* 0x0007e400081a1618 */
[----:B------:R-:W-:Y:S04]  /*3180*/  IADD3 R132, P0, PT, R134, UR8, RZ ;  /* 0x0000000886847c10 */ /* 0x000fe8000ff1e0ff */
[----:B------:R-:W-:Y:S02]  /*3190*/  IADD3.X R131, PT, PT, R135, UR9, RZ, P0, !PT ;  /* 0x0000000987837c10 */ /* 0x000fe400087fe4ff */
[----:B------:R-:W-:Y:S06]  /*31a0*/  LOP3.LUT P0, RZ, R104, 0x8, RZ, 0xc0, !PT ;  /* 0x0000000868ff7812 */ /* 0x000fec000780c0ff */
[C---:B------:R-:W5:Y:S07]  /*31b0*/  DMMA.8x8x4 R24, R70.reuse, R76, R24 ;  /* 0x0000004c4618723f */ /* 0x040f6e0000000018 */
[----:B------:R-:W-:Y:S01]  /*31c0*/  LDGSTS.E.LTC128B.64 [R128+0xc00], desc[UR24][R146.64], P0 ;  /* 0x00c0000092807fae */ /* 0x000fe200081a1618 */
[----:B------:R-:W-:Y:S08]  /*31d0*/  LOP3.LUT P0, RZ, R105, 0x8, RZ, 0xc0, !PT ;  /* 0x0000000869ff7812 */ /* 0x000ff0000780c0ff */
[C---:B------:R-:W5:Y:S05]  /*31e0*/  DMMA.8x8x4 R28, R70.reuse, R74, R28 ;  /* 0x0000004a461c723f */ /* 0x040f6a000000001c */
[----:B---3--:R3:W-:Y:S01]  /*31f0*/  LDGSTS.E.LTC128B.64 [R130+0x180], desc[UR24][R134.64+0x180], P0 ;  /* 0x0018018086827fae */ /* 0x0087e200081a1618 */
[-C--:B------:R-:W-:Y:S04]  /*3200*/  ISETP.GT.AND P0, PT, R119, R121.reuse, PT ;  /* 0x000000797700720c */ /* 0x080fe80003f04270 */
[----:B------:R-:W-:Y:S01]  /*3210*/  SEL R144, RZ, 0x1, P0 ;  /* 0x00000001ff907807 */ /* 0x000fe20000000000 */
[----:B------:R-:W0:Y:S05]  /*3220*/  LDGDEPBAR ;  /* 0x00000000000079af */ /* 0x000e2a0000000000 */
[-C--:B------:R2:W5:Y:S03]  /*3230*/  DMMA.8x8x4 R32, R70, R72.reuse, R32 ;  /* 0x000000484620723f */ /* 0x0805660000000020 */
[-C--:B------:R-:W-:Y:S04]  /*3240*/  ISETP.GT.AND P0, PT, R118, R121.reuse, PT ;  /* 0x000000797600720c */ /* 0x080fe80003f04270 */
[----:B------:R-:W-:Y:S02]  /*3250*/  SEL R142, RZ, 0x1, P0 ;  /* 0x00000001ff8e7807 */ /* 0x000fe40000000000 */
[----:B------:R-:W-:Y:S01]  /*3260*/  ISETP.GT.AND P0, PT, R117, R121, PT ;  /* 0x000000797500720c */ /* 0x000fe20003f04270 */
[----:B------:R-:W-:Y:S06]  /*3270*/  DEPBAR.LE SB5, 0xc ;  /* 0x0000d3000000791a */ /* 0x000fec0000000000 */
[C---:B----4-:R-:W5:Y:S01]  /*3280*/  DMMA.8x8x4 R36, R80.reuse, R72, R36 ;  /* 0x000000485024723f */ /* 0x050f620000000024 */
[----:B------:R-:W-:Y:S03]  /*3290*/  SEL R104, RZ, 0x1, P0 ;  /* 0x00000001ff687807 */ /* 0x000fe60000000000 */
[----:B------:R-:W-:Y:S04]  /*32a0*/  ISETP.GE.AND P0, PT, R122, UR19, PT ;  /* 0x000000137a007c0c */ /* 0x000fe8000bf06270 */
[----:B------:R-:W-:Y:S02]  /*32b0*/  SEL R140, RZ, 0x2, P0 ;  /* 0x00000002ff8c7807 */ /* 0x000fe40000000000 */
[----:B-1----:R-:W-:Y:S01]  /*32c0*/  SEL R139, RZ, 0x4, P0 ;  /* 0x00000004ff8b7807 */ /* 0x002fe20000000000 */
[----:B------:R-:W-:Y:S05]  /*32d0*/  DEPBAR.LE SB0, 0x1 ;  /* 0x000080400000791a */ /* 0x000fea0000000000 */
[C---:B------:R-:W5:Y:S01]  /*32e0*/  DMMA.8x8x4 R40, R80.reuse, R74, R40 ;  /* 0x0000004a5028723f */ /* 0x040f620000000028 */
[----:B------:R-:W-:Y:S03]  /*32f0*/  BAR.SYNC.DEFER_BLOCKING 0x0 ;  /* 0x0000000000007b1d */ /* 0x000fe60000010000 */
[----:B------:R-:W-:Y:S02]  /*3300*/  SEL R138, RZ, 0x8, P0 ;  /* 0x00000008ff8a7807 */ /* 0x000fe40000000000 */
[----:B------:R-:W-:Y:S02]  /*3310*/  SEL R137, RZ, 0x100, P0 ;  /* 0x00000100ff897807 */ /* 0x000fe40000000000 */
[----:B------:R-:W-:Y:S02]  /*3320*/  SEL R136, RZ, 0x200, P0 ;  /* 0x00000200ff887807 */ /* 0x000fe40000000000 */
[----:B---3--:R-:W-:Y:S02]  /*3330*/  SEL R135, RZ, 0x400, P0 ;  /* 0x00000400ff877807 */ /* 0x008fe40000000000 */
[----:B------:R-:W-:Y:S02]  /*3340*/  SEL R134, RZ, 0x800, P0 ;  /* 0x00000800ff867807 */ /* 0x000fe40000000000 */
[----:B------:R-:W-:Y:S02]  /*3350*/  ISETP.LT.AND P0, PT, R100, UR14, !P0 ;  /* 0x0000000e64007c0c */ /* 0x000fe4000c701270 */
[C---:B------:R-:W5:Y:S04]  /*3360*/  DMMA.8x8x4 R44, R80.reuse, R76, R44 ;  /* 0x0000004c502c723f */ /* 0x040f68000000002c */
[----:B------:R-:W-:Y:S02]  /*3370*/  SEL R141, RZ, 0x1, !P0 ;  /* 0x00000001ff8d7807 */ /* 0x000fe40004000000 */
[----:B------:R-:W-:Y:S02]  /*3380*/  IADD3 R128, P0, PT, R146, UR10, RZ ;  /* 0x0000000a92807c10 */ /* 0x000fe4000ff1e0ff */
[----:B------:R-:W-:Y:S01]  /*3390*/  SEL R136, R136, RZ, !P1 ;  /* 0x000000ff88887207 */ /* 0x000fe20004800000 */
[----:B--2---:R2:W1:Y:S01]  /*33a0*/  LDS.128 R68, [R127+UR34] ;  /* 0x000000227f447984 */ /* 0x0044620008000c00 */
[----:B------:R-:W-:Y:S02]  /*33b0*/  IADD3.X R129, PT, PT, R147, UR11, RZ, P0, !PT ;  /* 0x0000000b93817c10 */ /* 0x000fe400087fe4ff */
[C---:B------:R-:W-:Y:S04]  /*33c0*/  LOP3.LUT P0, RZ, R101.reuse, 0xff, R144, 0xc8, !PT ;  /* 0x000000ff65ff7812 */ /* 0x040fe8000780c890 */
[-C--:B------:R-:W5:Y:S01]  /*33d0*/  DMMA.8x8x4 R48, R80, R78.reuse, R48 ;  /* 0x0000004e5030723f */ /* 0x080f620000000030 */
[----:B------:R-:W-:Y:S02]  /*33e0*/  SEL R130, RZ, 0x2, !P0 ;  /* 0x00000002ff827807 */ /* 0x000fe40004000000 */
[C---:B------:R-:W-:Y:S04]  /*33f0*/  LOP3.LUT P0, RZ, R101.reuse, 0xff, R142, 0xc8, !PT ;  /* 0x000000ff65ff7812 */ /* 0x040fe8000780c88e */
[----:B------:R-:W-:Y:S02]  /*3400*/  SEL R105, RZ, 0x4, !P0 ;  /* 0x00000004ff697807 */ /* 0x000fe40004000000 */
[----:B------:R-:W-:Y:S01]  /*3410*/  LOP3.LUT P0, RZ, R101, 0xff, R104, 0xc8, !PT ;  /* 0x000000ff65ff7812 */ /* 0x000fe2000780c868 */
[----:B------:R-:W-:Y:S06]  /*3420*/  DEPBAR.LE SB5, 0xc ;  /* 0x0000d3000000791a */ /* 0x000fec0000000000 */
[C---:B------:R-:W5:Y:S01]  /*3430*/  DMMA.8x8x4 R52, R82.reuse, R78, R52 ;  /* 0x0000004e5234723f */ /* 0x040f620000000034 */
[----:B------:R-:W-:Y:S03]  /*3440*/  SEL R104, RZ, 0x8, !P0 ;  /* 0x00000008ff687807 */ /* 0x000fe60004000000 */
[C---:B------:R-:W-:Y:S04]  /*3450*/  ISETP.LE.OR P0, PT, R121.reuse, R119, !P2 ;  /* 0x000000777900720c */ /* 0x040fe80005703670 */
[----:B------:R-:W-:Y:S02]  /*3460*/  SEL R130, R130, RZ, P0 ;  /* 0x000000ff82827207 */ /* 0x000fe40000000000 */
[----:B------:R-:W-:Y:S02]  /*3470*/  ISETP.LE.OR P0, PT, R121, R118, !P2 ;  /* 0x000000767900720c */ /* 0x000fe40005703670 */
[----:B------:R-:W-:Y:S02]  /*3480*/  SEL R130, R130, RZ, !P4 ;  /* 0x000000ff82827207 */ /* 0x000fe40006000000 */
[----:B------:R-:W-:Y:S02]  /*3490*/  SEL R105, R105, RZ, P0 ;  /* 0x000000ff69697207 */ /* 0x000fe40000000000 */
[C---:B--2---:R2:W5:Y:S02]  /*34a0*/  DMMA.8x8x4 R56, R82.reuse, R76, R56 ;  /* 0x0000004c5238723f */ /* 0x0445640000000038 */
[----:B--2---:R2:W1:Y:S01]  /*34b0*/  LDS.128 R76, [R126+UR35+0x80] ;  /* 0x000080237e4c7984 */ /* 0x0044620008000c00 */
[----:B------:R-:W-:Y:S02]  /*34c0*/  ISETP.LE.OR P0, PT, R121, R117, !P2 ;  /* 0x000000757900720c */ /* 0x000fe40005703670 */
[----:B------:R-:W-:Y:S02]  /*34d0*/  ISETP.NE.AND P2, PT, R108, RZ, PT ;  /* 0x000000ff6c00720c */ /* 0x000fe40003f45270 */
[----:B------:R-:W-:Y:S02]  /*34e0*/  SEL R104, R104, RZ, P0 ;  /* 0x000000ff68687207 */ /* 0x000fe40000000000 */
[----:B------:R-:W-:Y:S02]  /*34f0*/  P2R R142, PR, RZ, 0x4 ;  /* 0x00000004ff8e7803 */ /* 0x000fe40000000000 */
[----:B------:R-:W-:Y:S02]  /*3500*/  ISETP.NE.AND P2, PT, R112, RZ, PT ;  /* 0x000000ff7000720c */ /* 0x000fe40003f45270 */
[----:B------:R-:W-:Y:S02]  /*3510*/  SEL R105, R105, RZ, !P5 ;  /* 0x000000ff69697207 */ /* 0x000fe40006800000 */
[----:B------:R-:W-:Y:S01]  /*3520*/  P2R R143, PR, RZ, 0x4 ;  /* 0x00000004ff8f7803 */ /* 0x000fe20000000000 */
[C---:B------:R-:W5:Y:S03]  /*3530*/  DMMA.8x8x4 R60, R82.reuse, R74, R60 ;  /* 0x0000004a523c723f */ /* 0x040f66000000003c */
[----:B------:R-:W-:Y:S02]  /*3540*/  ISETP.NE.AND P2, PT, R113, RZ, PT ;  /* 0x000000ff7100720c */ /* 0x000fe40003f45270 */
[----:B------:R-:W-:Y:S02]  /*3550*/  SEL R104, R104, RZ, !P6 ;  /* 0x000000ff68687207 */ /* 0x000fe40007000000 */
[----:B------:R-:W-:Y:S02]  /*3560*/  P2R R144, PR, RZ, 0x4 ;  /* 0x00000004ff907803 */ /* 0x000fe40000000000 */
[----:B------:R-:W-:Y:S02]  /*3570*/  ISETP.NE.AND P2, PT, R114, RZ, PT ;  /* 0x000000ff7200720c */ /* 0x000fe40003f45270 */
[----:B------:R-:W-:Y:S02]  /*3580*/  SEL R130, R130, RZ, !P3 ;  /* 0x000000ff82827207 */ /* 0x000fe40005800000 */
[----:B------:R-:W-:Y:S02]  /*3590*/  SEL R140, R140, RZ, !P2 ;  /* 0x000000ff8c8c7207 */ /* 0x000fe40005000000 */
[----:B------:R-:W-:Y:S01]  /*35a0*/  ISETP.NE.AND P2, PT, R144, RZ, PT ;  /* 0x000000ff9000720c */ /* 0x000fe20003f45270 */
[----:B--2---:R2:W5:Y:S02]  /*35b0*/  DMMA.8x8x4 R64, R82, R72, R64 ;  /* 0x000000485240723f */ /* 0x0045640000000040 */
[----:B--2---:R2:W1:Y:S01]  /*35c0*/  LDS.128 R80, [R127+UR34+0x80] ;  /* 0x000080227f507984 */ /* 0x0044620008000c00 */
[----:B------:R-:W-:Y:S02]  /*35d0*/  ISETP.NE.AND P0, PT, R109, RZ, PT ;  /* 0x000000ff6d00720c */ /* 0x000fe40003f05270 */
[----:B------:R-:W-:Y:S02]  /*35e0*/  SEL R105, R105, RZ, !P3 ;  /* 0x000000ff69697207 */ /* 0x000fe40005800000 */
[----:B------:R-:W-:Y:S02]  /*35f0*/  SEL R104, R104, RZ, !P3 ;  /* 0x000000ff68687207 */ /* 0x000fe40005800000 */
[----:B------:R-:W-:Y:S01]  /*3600*/  SEL R139, R139, RZ, !P2 ;  /* 0x000000ff8b8b7207 */ /* 0x000fe20005000000 */
[----:B------:R2:W1:Y:S01]  /*3610*/  LDS.128 R72, [R126+UR35] ;  /* 0x000000237e487984 */ /* 0x0004620008000c00 */
[----:B------:R-:W-:Y:S01]  /*3620*/  ISETP.NE.AND P3, PT, R111, RZ, PT ;  /* 0x000000ff6f00720c */ /* 0x000fe20003f65270 */
[----:B------:R-:W-:-:S04]  /*3630*/  DEPBAR.LE SB5, 0xc ;  /* 0x0000d3000000791a */ /* 0x000fc80000000000 */
[C---:B------:R2:W5:Y:S04]  /*3640*/  DMMA.8x8x4 R4, R94.reuse, R84, R4 ;  /* 0x000000545e04723f */ /* 0x0405680000000004 */
[----:B------:R-:W-:Y:S02]  /*3650*/  ISETP.NE.AND P2, PT, R143, RZ, PT ;  /* 0x000000ff8f00720c */ /* 0x000fe40003f45270 */
[----:B------:R-:W-:Y:S02]  /*3660*/  IADD3 R139, PT, PT, R139, R140, R141 ;  /* 0x0000008c8b8b7210 */ /* 0x000fe40007ffe08d */
[----:B------:R-:W-:Y:S02]  /*3670*/  SEL R138, R138, RZ, !P2 ;  /* 0x000000ff8a8a7207 */ /* 0x000fe40005000000 */
[----:B------:R-:W-:Y:S02]  /*3680*/  SEL R137, R137, RZ, !P3 ;  /* 0x000000ff89897207 */ /* 0x000fe40005800000 */
[----:B------:R-:W-:Y:S04]  /*3690*/  ISETP.NE.AND P2, PT, R142, RZ, PT ;  /* 0x000000ff8e00720c */ /* 0x000fe80003f45270 */
[C---:B------:R2:W5:Y:S04]  /*36a0*/  DMMA.8x8x4 R8, R94.reuse, R86, R8 ;  /* 0x000000565e08723f */ /* 0x0405680000000008 */
[----:B------:R-:W-:Y:S02]  /*36b0*/  IADD3 R137, PT, PT, R137, R138, R139 ;  /* 0x0000008a89897210 */ /* 0x000fe40007ffe08b */
[----:B------:R-:W-:Y:S02]  /*36c0*/  SEL R135, R135, RZ, !P0 ;  /* 0x000000ff87877207 */ /* 0x000fe40004000000 */
[----:B------:R-:W-:Y:S02]  /*36d0*/  SEL R134, R134, RZ, !P2 ;  /* 0x000000ff86867207 */ /* 0x000fe40005000000 */
[----:B------:R-:W-:Y:S02]  /*36e0*/  IADD3 R135, PT, PT, R135, R136, R137 ;  /* 0x0000008887877210 */ /* 0x000fe40007ffe089 */
[----:B------:R-:W-:Y:S02]  /*36f0*/  IADD3 R105, PT, PT, R105, R130, R133 ;  /* 0x0000008269697210 */ /* 0x000fe40007ffe085 */
[----:B------:R-:W-:Y:S01]  /*3700*/  ISETP.NE.AND P0, PT, RZ, UR4, PT ;  /* 0x00000004ff007c0c */ /* 0x000fe2000bf05270 */
[----:B------:R-:W-:Y:S01]  /*3710*/  IMAD.IADD R134, R135, 0x1, R134 ;  /* 0x0000000187867824 */ /* 0x000fe200078e0286 */
[C---:B------:R2:W5:Y:S04]  /*3720*/  DMMA.8x8x4 R12, R94.reuse, R88, R12 ;  /* 0x000000585e0c723f */ /* 0x040568000000000c */
[----:B------:R-:W-:Y:S01]  /*3730*/  IMAD.IADD R105, R105, 0x1, R104 ;  /* 0x0000000169697824 */ /* 0x000fe200078e0268 */
[----:B------:R-:W-:Y:S04]  /*3740*/  SEL R104, R134, RZ, P0 ;  /* 0x000000ff86687207 */ /* 0x000fe80000000000 */
[----:B------:R-:W-:Y:S07]  /*3750*/  SEL R105, R105, RZ, P0 ;  /* 0x000000ff69697207 */ /* 0x000fee0000000000 */
[-C--:B------:R2:W5:Y:S01]  /*3760*/  DMMA.8x8x4 R16, R94, R90.reuse, R16 ;  /* 0x0000005a5e10723f */ /* 0x0805620000000010 */
[----:B------:R-:W-:Y:S11]  /*3770*/  DEPBAR.LE SB5, 0xc ;  /* 0x0000d3000000791a */ /* 0x000ff60000000000 */
[----:B------:R-:W-:Y:S04]  /*3780*/  @!UPT UIADD3 URZ, UPT, UPT, URZ, URZ, URZ ;  /* 0x000000fffffff290 */ /* 0x000fe8000fffe0ff */
[C---:B------:R2:W5:Y:S11]  /*3790*/  DMMA.8x8x4 R20, R92.reuse, R90, R20 ;  /* 0x0000005a5c14723f */ /* 0x0405760000000014 */
[----:B------:R-:W-:Y:S05]  /*37a0*/  @!UPT UIADD3 URZ, UPT, UPT, URZ, URZ, URZ ;  /* 0x000000fffffff290 */ /* 0x000fea000fffe0ff */
[C---:B------:R2:W5:Y:S11]  /*37b0*/  DMMA.8x8x4 R24, R92.reuse, R88, R24 ;  /* 0x000000585c18723f */ /* 0x0405760000000018 */
[----:B------:R-:W-:Y:S05]  /*37c0*/  @!UPT UIADD3 URZ, UPT, UPT, URZ, URZ, URZ ;  /* 0x000000fffffff290 */ /* 0x000fea000fffe0ff */
[C---:B------:R2:W5:Y:S11]  /*37d0*/  DMMA.8x8x4 R28, R92.reuse, R86, R28 ;  /* 0x000000565c1c723f */ /* 0x040576000000001c */
[----:B------:R-:W-:Y:S05]  /*37e0*/  @!UPT UIADD3 URZ, UPT, UPT, URZ, URZ, URZ ;  /* 0x000000fffffff290 */ /* 0x000fea000fffe0ff */
        /* <DEDUP_REMOVED lines=18> */
[----:B------:R2:W5:Y:S01]  /*3910*/  DMMA.8x8x4 R64, R96, R84, R64 ;  /* 0x000000546040723f */ /* 0x0005620000000040 */
[----:B------:R-:W-:Y:S03]  /*3920*/  @!UPT UIADD3 URZ, UPT, UPT, URZ, URZ, URZ ;  /* 0x000000fffffff290 */ /* 0x000fe6000fffe0ff */
[----:B------:R-:W-:Y:S11]  /*3930*/  BRA.U UP0, `(.L_x_4) ;  /* 0xffffffed00687547 */ /* 0x000ff6000b83ffff */
.L_x_3:
[----:B------:R-:W0:Y:S01]  /*3940*/  LDGDEPBAR ;  /* 0x00000000000079af */ /* 0x000e220000000000 */
[----:B------:R-:W3:Y:S03]  /*3950*/  LDCU.64 UR4, c[0x0][0x450] ;  /* 0x00008a00ff0477ac */ /* 0x000ee60008000a00 */
[----:B------:R-:W0:Y:S01]  /*3960*/  LDGDEPBAR ;  /* 0x00000000000079af */ /* 0x000e220000000000 */
[----:B---3--:R-:W-:-:S04]  /*3970*/  UISETP.NE.U32.AND UP0, UPT, UR4, URZ, UPT ;  /* 0x000000ff0400728c */ /* 0x008fc8000bf05070 */
[----:B------:R-:W-:Y:S01]  /*3980*/  UISETP.NE.AND.EX UP0, UPT, UR5, URZ, UPT, UP0 ;  /* 0x000000ff0500728c */ /* 0x000fe2000bf05300 */
[----:B------:R-:W-:-:S04]  /*3990*/  DEPBAR.LE SB0, 0x0 ;  /* 0x000080000000791a */ /* 0x000fc80000000000 */
[----:B------:R-:W-:Y:S06]  /*39a0*/  BAR.SYNC.DEFER_BLOCKING 0x0 ;  /* 0x0000000000007b1d */ /* 0x000fec0000010000 */
[----:B------:R-:W-:Y:S05]  /*39b0*/  BRA.U !UP0, `(.L_x_5) ;  /* 0x00000001081c7547 */ /* 0x000fea000b800000 */
[----:B--2---:R-:W2:Y:S02]  /*39c0*/  LDC.64 R98, c[0x0][0x450] ;  /* 0x00011400ff627b82 */ /* 0x004ea40000000a00 */
[----:B--2---:R-:W2:Y:S02]  /*39d0*/  LDG.E.64 R98, desc[UR24][R98.64] ;  /* 0x0000001862627981 */ /* 0x004ea4000c1e1b00 */
[----:B--2---:R-:W-:-:S04]  /*39e0*/  ISETP.NE.U32.AND P0, PT, R98, RZ, PT ;  /* 0x000000ff6200720c */ /* 0x004fc80003f05070 */
[----:B------:R-:W-:-:S13]  /*39f0*/  ISETP.NE.AND.EX P0, PT, R99, RZ, PT, P0 ;  /* 0x000000ff6300720c */ /* 0x000fda0003f05300 */
[----:B------:R-:W-:Y:S05]  /*3a00*/  @!P0 BRA `(.L_x_5) ;  /* 0x0000000000088947 */ /* 0x000fea0003800000 */
[----:B------:R-:W4:Y:S01]  /*3a10*/  LD.E.64 R98, desc[UR24][R98.64] ;  /* 0x0000001862627980 */ /* 0x000f22000c101b00 */
[----:B------:R-:W-:Y:S05]  /*3a20*/  BRA `(.L_x_6) ;  /* 0x0000000000287947 */ /* 0x000fea0003800000 */
.L_x_5:
[----:B------:R-:W3:Y:S02]  /*3a30*/  LDCU.64 UR4, c[0x0][0x440] ;  /* 0x00008800ff0477ac */ /* 0x000ee40008000a00 */
[----:B---3--:R-:W-:-:S04]  /*3a40*/  UISETP.NE.U32.AND UP0, UPT, UR4, URZ, UPT ;  /* 0x000000ff0400728c */ /* 0x008fc8000bf05070 */
[----:B------:R-:W-:-:S09]  /*3a50*/  UISETP.NE.AND.EX UP0, UPT, UR5, URZ, UPT, UP0 ;  /* 0x000000ff0500728c */ /* 0x000fd2000bf05300 */
[----:B------:R-:W-:Y:S05]  /*3a60*/  BRA.U !UP0, `(.L_x_7) ;  /* 0x00000001080c7547 */ /* 0x000fea000b800000 */
[----:B--2---:R-:W2:Y:S02]  /*3a70*/  LDC.64 R98, c[0x0][0x440] ;  /* 0x00011000ff627b82 */ /* 0x004ea40000000a00 */
[----:B--2---:R-:W4:Y:S01]  /*3a80*/  LDG.E.64 R98, desc[UR24][R98.64] ;  /* 0x0000001862627981 */ /* 0x004f22000c1e1b00 */
[----:B------:R-:W-:Y:S05]  /*3a90*/  BRA `(.L_x_6) ;  /* 0x00000000000c7947 */ /* 0x000fea0003800000 */
.L_x_7:
[----:B------:R-:W2:Y:S02]  /*3aa0*/  LDCU.64 UR4, c[0x0][0x430] ;  /* 0x00008600ff0477ac */ /* 0x000ea40008000a00 */
[----:B--2---:R-:W-:Y:S02]  /*3ab0*/  MOV R98, UR4 ;  /* 0x0000000400627c02 */ /* 0x004fe40008000f00 */
[----:B------:R-:W-:-:S07]  /*3ac0*/  MOV R99, UR5 ;  /* 0x0000000500637c02 */ /* 0x000fce0008000f00 */
.L_x_6:
[----:B------:R-:W2:Y:S02]  /*3ad0*/  LDCU.64 UR4, c[0x0][0x458] ;  /* 0x00008b00ff0477ac */ /* 0x000ea40008000a00 */
[----:B--2---:R-:W-:-:S04]  /*3ae0*/  UISETP.NE.U32.AND UP0, UPT, UR4, URZ, UPT ;  /* 0x000000ff0400728c */ /* 0x004fc8000bf05070 */
[----:B------:R-:W-:-:S09]  /*3af0*/  UISETP.NE.AND.EX UP0, UPT, UR5, URZ, UPT, UP0 ;  /* 0x000000ff0500728c */ /* 0x000fd2000bf05300 */
[----:B------:R-:W-:Y:S05]  /*3b00*/  BRA.U !UP0, `(.L_x_8) ;  /* 0x00000001081c7547 */ /* 0x000fea000b800000 */
[----:B------:R-:W2:Y:S02]  /*3b10*/  LDC.64 R96, c[0x0][0x458] ;  /* 0x00011600ff607b82 */ /* 0x000ea40000000a00 */
[----:B--2---:R-:W2:Y:S02]  /*3b20*/  LDG.E.64 R96, desc[UR24][R96.64] ;  /* 0x0000001860607981 */ /* 0x004ea4000c1e1b00 */
[----:B--2---:R-:W-:-:S04]  /*3b30*/  ISETP.NE.U32.AND P0, PT, R96, RZ, PT ;  /* 0x000000ff6000720c */ /* 0x004fc80003f05070 */
[----:B------:R-:W-:-:S13]  /*3b40*/  ISETP.NE.AND.EX P0, PT, R97, RZ, PT, P0 ;  /* 0x000000ff6100720c */ /* 0x000fda0003f05300 */
[----:B------:R-:W-:Y:S05]  /*3b50*/  @!P0 BRA `(.L_x_8) ;  /* 0x0000000000088947 */ /* 0x000fea0003800000 */
[----:B------:R-:W4:Y:S01]  /*3b60*/  LD.E.64 R96, desc[UR24][R96.64] ;  /* 0x0000001860607980 */ /* 0x000f22000c101b00 */
[----:B------:R-:W-:Y:S05]  /*3b70*/  BRA `(.L_x_9) ;  /* 0x0000000000287947 */ /* 0x000fea0003800000 */
.L_x_8:
[----:B------:R-:W2:Y:S02]  /*3b80*/  LDCU.64 UR4, c[0x0][0x448] ;  /* 0x00008900ff0477ac */ /* 0x000ea40008000a00 */
[----:B--2---:R-:W-:-:S04]  /*3b90*/  UISETP.NE.U32.AND UP0, UPT, UR4, URZ, UPT ;  /* 0x000000ff0400728c */ /* 0x004fc8000bf05070 */
[----:B------:R-:W-:-:S09]  /*3ba0*/  UISETP.NE.AND.EX UP0, UPT, UR5, URZ, UPT, UP0 ;  /* 0x000000ff0500728c */ /* 0x000fd2000bf05300 */
[----:B------:R-:W-:Y:S05]  /*3bb0*/  BRA.U !UP0, `(.L_x_10) ;  /* 0x00000001080c7547 */ /* 0x000fea000b800000 */
[----:B------:R-:W2:Y:S02]  /*3bc0*/  LDC.64 R96, c[0x0][0x448] ;  /* 0x00011200ff607b82 */ /* 0x000ea40000000a00 */
[----:B--2---:R-:W4:Y:S01]  /*3bd0*/  LDG.E.64 R96, desc[UR24][R96.64] ;  /* 0x0000001860607981 */ /* 0x004f22000c1e1b00 */
[----:B------:R-:W-:Y:S05]  /*3be0*/  BRA `(.L_x_9) ;  /* 0x00000000000c7947 */ /* 0x000fea0003800000 */
.L_x_10:
[----:B------:R-:W2:Y:S02]  /*3bf0*/  LDCU.64 UR4, c[0x0][0x438] ;  /* 0x00008700ff0477ac */ /* 0x000ea40008000a00 */
[----:B--2---:R-:W-:Y:S02]  /*3c00*/  MOV R96, UR4 ;  /* 0x0000000400607c02 */ /* 0x004fe40008000f00 */
[----:B------:R-:W-:-:S07]  /*3c10*/  MOV R97, UR5 ;  /* 0x0000000500617c02 */ /* 0x000fce0008000f00 */
.L_x_9:
[----:B------:R-:W2:Y:S01]  /*3c20*/  LDCU.64 UR4, c[0x0][0x480] ;  /* 0x00009000ff0477ac */ /* 0x000ea20008000a00 */
[----:B-1----:R-:W-:Y:S01]  /*3c30*/  MOV R70, 0xffffffff ;  /* 0xffffffff00467802 */ /* 0x002fe20000000f00 */
[----:B------:R-:W1:Y:S01]  /*3c40*/  LDCU.64 UR10, c[0x0][0x4a0] ;  /* 0x00009400ff0a77ac */ /* 0x000e620008000a00 */
[----:B------:R-:W-:Y:S02]  /*3c50*/  UISETP.GT.AND UP0, UPT, UR7, 0x1, UPT ;  /* 0x000000010700788c */ /* 0x000fe4000bf04270 */
[----:B------:R-:W-:Y:S01]  /*3c60*/  UIMAD UR8, UR20, UR16, UR21 ;  /* 0x00000010140872a4 */ /* 0x000fe2000f8e0215 */
[----:B--2---:R-:W-:Y:S02]  /*3c70*/  MOV R2, UR4 ;  /* 0x0000000400027c02 */ /* 0x004fe40008000f00 */
[----:B------:R-:W-:Y:S01]  /*3c80*/  MOV R3, UR5 ;  /* 0x0000000500037c02 */ /* 0x000fe20008000f00 */
[----:B-1----:R-:W-:-:S03]  /*3c90*/  UIMAD.WIDE UR8, UR8, 0x4, UR10 ;  /* 0x00000004080878a5 */ /* 0x002fc6000f8e020a */
[----:B------:R-:W-:Y:S09]  /*3ca0*/  BRA.U UP0, `(.L_x_11) ;  /* 0x0000000100687547 */ /* 0x000ff2000b800000 */
[----:B------:R-:W-:-:S04]  /*3cb0*/  UISETP.LT.U32.AND UP0, UPT, UR7, 0x2, UPT ;  /* 0x000000020700788c */ /* 0x000fc8000bf01070 */
[----:B------:R-:W-:-:S04]  /*3cc0*/  USEL UR4, UR7, 0x2, UP0 ;  /* 0x0000000207047887 */ /* 0x000fc80008000000 */
[----:B------:R-:W-:-:S12]  /*3cd0*/  USHF.L.U32 UR4, UR4, 0x2, URZ ;  /* 0x0000000204047899 */ /* 0x000fd800080006ff */
[----:B------:R-:W1:Y:S02]  /*3ce0*/  LDCU UR4, c[0x2][UR4] ;  /* 0x00800000040477ac */ /* 0x000e640008000800 */
[----:B-1----:R-:W-:-:S10]  /*3cf0*/  USHF.R.S32.HI UR5, URZ, 0x1f, UR4 ;  /* 0x0000001fff057899 */ /* 0x002fd40008011404 */
.L_x_20:
[----:B------:R-:W-:Y:S05]  /*3d00*/  BRXU UR4 -0x3d10                                                 (*"BRANCH_TARGETS .L_x_21,.L_x_22,.L_x_12"*) ;  /* 0xffffffc004bc7958 */ /* 0x000fea000b83ffff */
.L_x_22:
[----:B------:R-:W1:Y:S08]  /*3d10*/  LDC.64 R68, c[0x0][0x498] ;  /* 0x00012600ff447b82 */ /* 0x000e700000000a00 */
[----:B------:R-:W2:Y:S01]  /*3d20*/  LDC.64 R2, c[0x0][0x480] ;  /* 0x00012000ff027b82 */ /* 0x000ea20000000a00 */
[----:B-1----:R-:W-:-:S04]  /*3d30*/  IMAD.WIDE.U32 R72, R68, UR17, RZ ;  /* 0x0000001144487c25 */ /* 0x002fc8000f8e00ff */
[----:B------:R-:W-:Y:S01]  /*3d40*/  IMAD R0, R69, UR17, R73 ;  /* 0x0000001145007c24 */ /* 0x000fe2000f8e0249 */
[----:B--2---:R-:W-:-:S04]  /*3d50*/  LEA R2, P0, R72, R2, 0x3 ;  /* 0x0000000248027211 */ /* 0x004fc800078018ff */
[----:B------:R-:W-:Y:S01]  /*3d60*/  LEA.HI.X R3, R72, R3, R0, 0x3, P0 ;  /* 0x0000000348037211 */ /* 0x000fe200000f1c00 */
[----:B------:R-:W-:Y:S08]  /*3d70*/  BRA `(.L_x_12) ;  /* 0x0000000000807947 */ /* 0x000ff00003800000 */
.L_x_21:
[----:B------:R-:W1:Y:S02]  /*3d80*/  LDCU UR4, c[0x0][0x394] ;  /* 0x00007280ff0477ac */ /* 0x000e640008000800 */
[----:B-1----:R-:W-:-:S09]  /*3d90*/  UISETP.GE.AND UP0, UPT, UR4, 0x2, UPT ;  /* 0x000000020400788c */ /* 0x002fd2000bf06270 */
[----:B------:R-:W-:Y:S05]  /*3da0*/  BRA.U !UP0, `(.L_x_12) ;  /* 0x0000000108747547 */ /* 0x000fea000b800000 */
[----:B------:R-:W-:Y:S01]  /*3db0*/  ISETP.NE.AND P0, PT, R103, RZ, PT ;  /* 0x000000ff6700720c */ /* 0x000fe20003f05270 */
[----:B------:R-:W-:Y:S02]  /*3dc0*/  IMAD.MOV.U32 R70, RZ, RZ, -0x1 ;  /* 0xffffffffff467424 */ /* 0x000fe400078e00ff */
[----:B------:R-:W-:Y:S02]  /*3dd0*/  IMAD.U32 R68, RZ, RZ, UR8 ;  /* 0x00000008ff447e24 */ /* 0x000fe4000f8e00ff */
[----:B------:R-:W-:-:S08]  /*3de0*/  IMAD.U32 R69, RZ, RZ, UR9 ;  /* 0x00000009ff457e24 */ /* 0x000fd0000f8e00ff */
[----:B------:R1:W2:Y:S04]  /*3df0*/  @!P0 LDG.E.STRONG.GPU R70, desc[UR24][R68.64] ;  /* 0x0000001844468981 */ /* 0x0002a8000c1ef900 */
[----:B--2---:R-:W-:Y:S01]  /*3e00*/  @!P0 CCTL.IVALL ;  /* 0x00000000ff00898f */ /* 0x004fe20002000000 */
[----:B------:R-:W-:-:S04]  /*3e10*/  ISETP.NE.AND P0, PT, RZ, UR17, PT ;  /* 0x00000011ff007c0c */ /* 0x000fc8000bf05270 */
[----:B----4-:R-:W-:Y:S02]  /*3e20*/  FSEL R96, R96, RZ, !P0 ;  /* 0x000000ff60607208 */ /* 0x010fe40004000000 */
[----:B------:R-:W-:Y:S01]  /*3e30*/  FSEL R97, R97, 1.875, !P0 ;  /* 0x3ff0000061617808 */ /* 0x000fe20004000000 */
[----:B------:R-:W-:Y:S06]  /*3e40*/  BRA `(.L_x_12) ;  /* 0x00000000004c7947 */ /* 0x000fec0003800000 */
.L_x_11:
[----:B------:R-:W-:Y:S01]  /*3e50*/  IMAD.MOV.U32 R69, RZ, RZ, -0x2 ;  /* 0xfffffffeff457424 */ /* 0x000fe200078e00ff */
[----:B------:R-:W-:-:S04]  /*3e60*/  MOV R0, UR7 ;  /* 0x0000000700007c02 */ /* 0x000fc80008000f00 */
[----:B------:R-:W-:-:S05]  /*3e70*/  VIADDMNMX.U32 R0, R69, R0, 0x2, PT ;  /* 0x0000000245007446 */ /* 0x000fca0003800000 */
[----:B------:R-:W-:-:S04]  /*3e80*/  IMAD.SHL.U32 R0, R0, 0x4, RZ ;  /* 0x0000000400007824 */ /* 0x000fc800078e00ff */
[----:B------:R-:W1:Y:S02]  /*3e90*/  LDC R68, c[0x2][R0+0xc] ;  /* 0x0080030000447b82 */ /* 0x000e640000000800 */
[----:B-1----:R-:W-:-:S04]  /*3ea0*/  SHF.R.S32.HI R69, RZ, 0x1f, R68 ;  /* 0x0000001fff457819 */ /* 0x002fc80000011444 */
.L_x_24:
[----:B------:R-:W-:Y:S05]  /*3eb0*/  BRX R68 -0x3ec0                                                  (*"BRANCH_TARGETS .L_x_25,.L_x_26,.L_x_12"*) ;  /* 0xffffffc044507949 */ /* 0x000fea000383ffff */
.L_x_26:
[----:B------:R-:W1:Y:S02]  /*3ec0*/  LDCU.64 UR4, c[0x0][0x480] ;  /* 0x00009000ff0477ac */ /* 0x000e640008000a00 */
[----:B-1----:R-:W-:-:S06]  /*3ed0*/  UIMAD.WIDE.U32 UR4, UR17, 0x8, UR4 ;  /* 0x00000008110478a5 */ /* 0x002fcc000f8e0004 */
[----:B------:R-:W-:Y:S02]  /*3ee0*/  MOV R2, UR4 ;  /* 0x0000000400027c02 */ /* 0x000fe40008000f00 */
[----:B------:R-:W-:-:S06]  /*3ef0*/  MOV R3, UR5 ;  /* 0x0000000500037c02 */ /* 0x000fcc0008000f00 */
[----:B------:R-:W4:Y:S01]  /*3f00*/  LDG.E.64 R2, desc[UR24][R2.64] ;  /* 0x0000001802027981 */ /* 0x000f22000c1e1b00 */
[----:B------:R-:W-:Y:S05]  /*3f10*/  BRA `(.L_x_12) ;  /* 0x0000000000187947 */ /* 0x000fea0003800000 */
.L_x_25:
[----:B------:R-:W1:Y:S08]  /*3f20*/  LDC.64 R68, c[0x0][0x498] ;  /* 0x00012600ff447b82 */ /* 0x000e700000000a00 */
[----:B------:R-:W2:Y:S01]  /*3f30*/  LDC.64 R2, c[0x0][0x480] ;  /* 0x00012000ff027b82 */ /* 0x000ea20000000a00 */
[----:B-1----:R-:W-:-:S04]  /*3f40*/  IMAD.WIDE.U32 R72, R68, UR17, RZ ;  /* 0x0000001144487c25 */ /* 0x002fc8000f8e00ff */
[----:B------:R-:W-:Y:S01]  /*3f50*/  IMAD R0, R69, UR17, R73 ;  /* 0x0000001145007c24 */ /* 0x000fe2000f8e0249 */
[----:B--2---:R-:W-:-:S04]  /*3f60*/  LEA R2, P0, R72, R2, 0x3 ;  /* 0x0000000248027211 */ /* 0x004fc800078018ff */
[----:B------:R-:W-:-:S09]  /*3f70*/  LEA.HI.X R3, R72, R3, R0, 0x3, P0 ;  /* 0x0000000348037211 */ /* 0x000fd200000f1c00 */
.L_x_12:
[----:B-1----:R-:W1:Y:S01]  /*3f80*/  LDC R69, c[0x0][0x394] ;  /* 0x0000e500ff457b82 */ /* 0x002e620000000800 */
[----:B------:R-:W2:Y:S01]  /*3f90*/  LDCU.64 UR4, c[0x0][0x3f0] ;  /* 0x00007e00ff0477ac */ /* 0x000ea20008000a00 */
[----:B------:R-:W-:Y:S01]  /*3fa0*/  IMAD.U32 R68, RZ, RZ, UR20 ;  /* 0x00000014ff447e24 */ /* 0x000fe2000f8e00ff */
[--C-:B------:R-:W-:Y:S01]  /*3fb0*/  SHF.R.U32.HI R72, RZ, 0x2, R107.reuse ;  /* 0x00000002ff487819 */ /* 0x100fe2000001166b */
[----:B------:R-:W-:Y:S01]  /*3fc0*/  IMAD.U32 R0, RZ, RZ, UR21 ;  /* 0x00000015ff007e24 */ /* 0x000fe2000f8e00ff */
[----:B------:R-:W-:Y:S01]  /*3fd0*/  LOP3.LUT R123, R123, 0x1e0, R106, 0xf8, !PT ;  /* 0x000001e07b7b7812 */ /* 0x000fe200078ef86a */
[----:B------:R-:W-:Y:S01]  /*3fe0*/  IMAD R107, R68, 0x40, R107 ;  /* 0x00000040446b7824 */ /* 0x000fe200078e026b */
[----:B------:R-:W-:Y:S01]  /*3ff0*/  ULEA UR32, UR33, UR32, 0x2 ;  /* 0x0000002021207291 */ /* 0x000fe2000f8e10ff */
[----:B------:R-:W-:Y:S01]  /*4000*/  LOP3.LUT R71, R103, 0x3, RZ, 0xc0, !PT ;  /* 0x0000000367477812 */ /* 0x000fe200078ec0ff */
[----:B------:R-:W-:Y:S01]  /*4010*/  USHF.L.U32 UR31, UR31, 0x4, URZ ;  /* 0x000000041f1f7899 */ /* 0x000fe200080006ff */
[C---:B------:R-:W-:Y:S01]  /*4020*/  IMAD.WIDE R74, R107.reuse, 0x8, RZ ;  /* 0x000000086b4a7825 */ /* 0x040fe200078e02ff */
[----:B------:R-:W-:Y:S01]  /*4030*/  USHF.L.U32 UR32, UR32, 0x3, URZ ;  /* 0x0000000320207899 */ /* 0x000fe200080006ff */
[----:B------:R-:W-:-:S02]  /*4040*/  ISETP.GE.AND P3, PT, R107, UR15, PT ;  /* 0x0000000f6b007c0c */ /* 0x000fc4000bf66270 */
[----:B------:R-:W-:Y:S01]  /*4050*/  IMAD R0, R0, 0x80, R123 ;  /* 0x0000008000007824 */ /* 0x000fe200078e027b */
[----:B------:R-:W-:Y:S01]  /*4060*/  UIMAD UR31, UR32, 0x22, UR31 ;  /* 0x00000022201f78a4 */ /* 0x000fe2000f8e021f */
[----:B------:R-:W-:Y:S01]  /*4070*/  VIADD R107, R107, 0x20 ;  /* 0x000000206b6b7836 */ /* 0x000fe20000000000 */
[----:B----4-:R-:W-:Y:S01]  /*4080*/  ISETP.NE.U32.AND P0, PT, R2, RZ, PT ;  /* 0x000000ff0200720c */ /* 0x010fe20003f05070 */
[----:B------:R-:W-:Y:S01]  /*4090*/  IMAD.SHL.U32 R68, R103, 0x8, RZ ;  /* 0x0000000867447824 */ /* 0x000fe200078e00ff */
[----:B------:R-:W-:Y:S01]  /*40a0*/  LOP3.LUT R86, R124, 0x7c, RZ, 0xc0, !PT ;  /* 0x0000007c7c567812 */ /* 0x000fe200078ec0ff */
[----:B--2---:R-:W-:Y:S01]  /*40b0*/  IMAD.WIDE.U32 R74, R0, UR4, R74 ;  /* 0x00000004004a7c25 */ /* 0x004fe2000f8e004a */
[----:B------:R-:W-:Y:S02]  /*40c0*/  ISETP.GE.AND P2, PT, R107, UR15, PT ;  /* 0x0000000f6b007c0c */ /* 0x000fe4000bf46270 */
[----:B------:R-:W-:Y:S01]  /*40d0*/  LOP3.LUT R73, R68, 0xf8, RZ, 0xc0, !PT ;  /* 0x000000f844497812 */ /* 0x000fe200078ec0ff */
[----:B------:R-:W-:Y:S01]  /*40e0*/  IMAD R71, R72, 0x22, R71 ;  /* 0x0000002248477824 */ /* 0x000fe200078e0247 */
[----:B-1----:R-:W-:-:S02]  /*40f0*/  ISETP.GT.AND P4, PT, R69, 0x1, PT ;  /* 0x000000014500780c */ /* 0x002fc40003f84270 */
[----:B------:R-:W-:Y:S01]  /*4100*/  IADD3 R100, P1, PT, R2, R74, RZ ;  /* 0x0000004a02647210 */ /* 0x000fe20007f3e0ff */
[----:B------:R-:W-:Y:S01]  /*4110*/  VIADD R71, R71, UR31 ;  /* 0x0000001f47477c36 */ /* 0x000fe20008000000 */
[----:B------:R-:W-:Y:S01]  /*4120*/  ISETP.EQ.AND P5, PT, RZ, UR7, P4 ;  /* 0x00000007ff007c0c */ /* 0x000fe2000a7a2270 */
[----:B------:R-:W-:Y:S01]  /*4130*/  IMAD R2, R0, UR5, R75 ;  /* 0x0000000500027c24 */ /* 0x000fe2000f8e024b */
[C---:B------:R-:W-:Y:S01]  /*4140*/  ISETP.NE.AND.EX P0, PT, R3.reuse, RZ, PT, P0 ;  /* 0x000000ff0300720c */ /* 0x040fe20003f05300 */
[----:B------:R-:W-:Y:S01]  /*4150*/  IMAD R86, R86, 0x220, R73 ;  /* 0x0000022056567824 */ /* 0x000fe200078e0249 */
[----:B------:R-:W-:Y:S01]  /*4160*/  SEL R88, RZ, 0x1, P3 ;  /* 0x00000001ff587807 */ /* 0x000fe20001800000 */
[----:B------:R-:W-:Y:S01]  /*4170*/  IMAD.X R101, R3, 0x1, R2, P1 ;  /* 0x0000000103657824 */ /* 0x000fe200008e0602 */
[----:B------:R-:W-:Y:S02]  /*4180*/  SEL R89, RZ, 0x1, P2 ;  /* 0x00000001ff597807 */ /* 0x000fe40001000000 */
[----:B------:R-:W-:-:S02]  /*4190*/  P2R R84, PR, RZ, 0x20 ;  /* 0x00000020ff547803 */ /* 0x000fc40000000000 */
[----:B------:R-:W-:Y:S02]  /*41a0*/  LEA R87, R71, UR18, 0x4 ;  /* 0x0000001247577c11 */ /* 0x000fe4000f8e20ff */
[----:B------:R-:W-:Y:S02]  /*41b0*/  SEL R88, R88, RZ, P0 ;  /* 0x000000ff58587207 */ /* 0x000fe40000000000 */
[----:B------:R-:W-:Y:S01]  /*41c0*/  SEL R89, R89, RZ, P0 ;  /* 0x000000ff59597207 */ /* 0x000fe20000000000 */
[----:B------:R-:W-:Y:S06]  /*41d0*/  @!P5 BRA `(.L_x_13) ;  /* 0x000000000068d947 */ /* 0x000fec0003800000 */
[----:B------:R-:W-:-:S13]  /*41e0*/  ISETP.NE.AND P0, PT, R70, UR17, PT ;  /* 0x0000001146007c0c */ /* 0x000fda000bf05270 */
[----:B------:R-:W-:Y:S06]  /*41f0*/  BAR.RED.AND.DEFER_BLOCKING 0x0, P0 ;  /* 0x0000000000007b1d */ /* 0x000fec0000014400 */
[----:B------:R-:W1:Y:S02]  /*4200*/  B2R.RESULT RZ, P0 ;  /* 0x0000000000ff731c */ /* 0x000e640000004000 */
[----:B-1----:R-:W-:Y:S05]  /*4210*/  @!P0 BRA `(.L_x_14) ;  /* 0x0000000000308947 */ /* 0x002fea0003800000 */
[----:B------:R-:W-:-:S13]  /*4220*/  ISETP.NE.AND P1, PT, R103, RZ, PT ;  /* 0x000000ff6700720c */ /* 0x000fda0003f25270 */
.L_x_16:
[----:B------:R-:W-:Y:S05]  /*4230*/  YIELD ;  /* 0x0000000000007946 */ /* 0x000fea0003800000 */
[----:B-1---5:R-:W-:Y:S05]  /*4240*/  @P1 BRA `(.L_x_15) ;  /* 0x0000000000101947 */ /* 0x022fea0003800000 */
[----:B------:R-:W-:Y:S02]  /*4250*/  MOV R70, UR8 ;  /* 0x0000000800467c02 */ /* 0x000fe40008000f00 */
[----:B------:R-:W-:-:S05]  /*4260*/  MOV R71, UR9 ;  /* 0x0000000900477c02 */ /* 0x000fca0008000f00 */
[----:B------:R1:W2:Y:S04]  /*4270*/  LDG.E.STRONG.GPU R70, desc[UR24][R70.64] ;  /* 0x0000001846467981 */ /* 0x0002a8000c1ef900 */
[----:B--2---:R-:W-:Y:S01]  /*4280*/  CCTL.IVALL ;  /* 0x00000000ff00798f */ /* 0x004fe20002000000 */
.L_x_15:
[----:B------:R-:W-:Y:S01]  /*4290*/  ISETP.NE.AND P0, PT, R70, UR17, PT ;  /* 0x0000001146007c0c */ /* 0x000fe2000bf05270 */
[----:B------:R-:W-:-:S12]  /*42a0*/  WARPSYNC.ALL ;  /* 0x0000000000007948 */ /* 0x000fd80003800000 */
[----:B------:R-:W-:Y:S06]  /*42b0*/  BAR.RED.AND.DEFER_BLOCKING 0x0, P0 ;  /* 0x0000000000007b1d */ /* 0x000fec0000014400 */
[----:B------:R-:W2:Y:S02]  /*42c0*/  B2R.RESULT RZ, P0 ;  /* 0x0000000000ff731c */ /* 0x000ea40000004000 */
[----:B--2---:R-:W-:Y:S05]  /*42d0*/  @P0 BRA `(.L_x_16) ;  /* 0xfffffffc00d40947 */ /* 0x004fea000383ffff */
.L_x_14:
[----:B------:R-:W-:Y:S05]  /*42e0*/  WARPSYNC.ALL ;  /* 0x0000000000007948 */ /* 0x000fea0003800000 */
[----:B------:R-:W-:Y:S06]  /*42f0*/  BAR.SYNC.DEFER_BLOCKING 0x0 ;  /* 0x0000000000007b1d */ /* 0x000fec0000010000 */
[----:B------:R-:W-:Y:S01]  /*4300*/  @!PT LDS RZ, [RZ] ;  /* 0x00000000fffff984 */ /* 0x000fe20000000800 */
[----:B------:R-:W-:Y:S01]  /*4310*/  @!PT LDS RZ, [RZ] ;  /* 0x00000000fffff984 */ /* 0x000fe20000000800 */
[----:B------:R-:W-:Y:S01]  /*4320*/  @!PT LDS RZ, [RZ] ;  /* 0x00000000fffff984 */ /* 0x000fe20000000800 */
[----:B------:R-:W-:Y:S01]  /*4330*/  @!PT LDS RZ, [RZ] ;  /* 0x00000000fffff984 */ /* 0x000fe20000000800 */
[----:B------:R-:W-:Y:S06]  /*4340*/  MEMBAR.SC.GPU ;  /* 0x0000000000007992 */ /* 0x000fec0000002000 */
[----:B------:R-:W-:-:S00]  /*4350*/  ERRBAR ;  /* 0x00000000000079ab */ /* 0x000fc00000000000 */
[----:B------:R-:W-:Y:S06]  /*4360*/  CGAERRBAR ;  /* 0x00000000000075ab */ /* 0x000fec0000000000 */
[----:B------:R-:W-:Y:S01]  /*4370*/  CCTL.IVALL ;  /* 0x00000000ff00798f */ /* 0x000fe20002000000 */
.L_x_13:
[----:B------:R-:W-:Y:S01]  /*4380*/  DSETP.NEU.AND P0, PT, R96, RZ, PT ;  /* 0x000000ff6000722a */ /* 0x000fe20003f0d000 */
[----:B------:R-:W-:-:S13]  /*4390*/  IADD3 R86, PT, PT, R86, UR18, RZ ;  /* 0x0000001256567c10 */ /* 0x000fda000fffe0ff */
[----:B------:R-:W-:Y:S05]  /*43a0*/  @!P0 BRA `(.L_x_17) ;  /* 0x0000001400048947 */ /* 0x000fea0003800000 */
[----:B------:R-:W2:Y:S01]  /*43b0*/  LDC R85, c[0x0][0x380] ;  /* 0x0000e000ff557b82 */ /* 0x000ea20000000800 */
[----:B------:R-:W-:Y:S02]  /*43c0*/  PRMT R68, R89, 0x9910, RZ ;  /* 0x0000991059447816 */ /* 0x000fe400000000ff */
[----:B------:R-:W-:Y:S02]  /*43d0*/  CS2R R82, SRZ ;  /* 0x0000000000527805 */ /* 0x000fe4000001ff00 */
[----:B------:R-:W-:Y:S01]  /*43e0*/  LOP3.LUT P0, R88, R88, 0xff, RZ, 0xc0, !PT ;  /* 0x000000ff58587812 */ /* 0x000fe2000780c0ff */
[----:B------:R-:W-:Y:S01]  /*43f0*/  VIADD R94, R0, 0x1 ;  /* 0x00000001005e7836 */ /* 0x000fe20000000000 */
[----:B------:R-:W-:Y:S02]  /*4400*/  ISETP.NE.AND P5, PT, R68, RZ, PT ;  /* 0x000000ff4400720c */ /* 0x000fe40003fa5270 */
[----:B------:R-:W-:Y:S01]  /*4410*/  CS2R R80, SRZ ;  /* 0x0000000000507805 */ /* 0x000fe2000001ff00 */
[----:B------:R-:W-:Y:S01]  /*4420*/  VIADD R92, R0, 0x2 ;  /* 0x00000002005c7836 */ /* 0x000fe20000000000 */
[----:B------:R-:W3:Y:S01]  /*4430*/  LDC.64 R2, c[0x0][0x3f8] ;  /* 0x0000fe00ff027b82 */ /* 0x000ee20000000a00 */
[----:B------:R-:W-:-:S02]  /*4440*/  CS2R R78, SRZ ;  /* 0x00000000004e7805 */ /* 0x000fc4000001ff00 */
[CC--:B--2---:R-:W-:Y:S02]  /*4450*/  ISETP.LT.AND P3, PT, R0.reuse, R85.reuse, P0 ;  /* 0x000000550000720c */ /* 0x0c4fe40000761270 */
[-C--:B------:R-:W-:Y:S02]  /*4460*/  ISETP.LT.AND P2, PT, R0, R85.reuse, P5 ;  /* 0x000000550000720c */ /* 0x080fe40002f41270 */
[----:B------:R-:W-:Y:S02]  /*4470*/  ISETP.LT.AND P4, PT, R94, R85, P0 ;  /* 0x000000555e00720c */ /* 0x000fe40000781270 */
[----:B---3--:R-:W-:-:S07]  /*4480*/  IADD3 R104, P1, PT, R100, R2, RZ ;  /* 0x0000000264687210 */ /* 0x008fce0007f3e0ff */
[----:B------:R-:W2:Y:S01]  /*4490*/  @P3 LDG.E.LTC128B.64 R82, desc[UR24][R100.64] ;  /* 0x0000001864523981 */ /* 0x000ea2000c1e1b20 */
[-C--:B------:R-:W-:Y:S01]  /*44a0*/  ISETP.LT.AND P3, PT, R94, R85.reuse, P5 ;  /* 0x000000555e00720c */ /* 0x080fe20002f61270 */
[--C-:B------:R-:W-:Y:S01]  /*44b0*/  IMAD.X R105, R101, 0x1, R3.reuse, P1 ;  /* 0x0000000165697824 */ /* 0x100fe200008e0603 */
[----:B------:R-:W-:Y:S01]  /*44c0*/  CS2R R76, SRZ ;  /* 0x00000000004c7805 */ /* 0x000fe2000001ff00 */
[----:B------:R-:W3:Y:S01]  /*44d0*/  @P2 LDG.E.LTC128B.64 R80, desc[UR24][R100.64+0x100] ;  /* 0x0001001864502981 */ /* 0x000ee2000c1e1b20 */
[----:B------:R-:W-:Y:S02]  /*44e0*/  ISETP.LT.AND P2, PT, R92, R85, P0 ;  /* 0x000000555c00720c */ /* 0x000fe40000741270 */
[----:B------:R-:W-:Y:S02]  /*44f0*/  IADD3 R108, P1, PT, R104, R2, RZ ;  /* 0x00000002686c7210 */ /* 0x000fe40007f3e0ff */
[----:B------:R-:W-:Y:S01]  /*4500*/  CS2R R74, SRZ ;  /* 0x00000000004a7805 */ /* 0x000fe2000001ff00 */
[----:B------:R-:W-:Y:S01]  /*4510*/  VIADD R90, R0, 0x3 ;  /* 0x00000003005a7836 */ /* 0x000fe20000000000 */
[----:B------:R-:W4:Y:S01]  /*4520*/  @P4 LDG.E.LTC128B.64 R78, desc[UR24][R104.64] ;  /* 0x00000018684e4981 */ /* 0x000f22000c1e1b20 */
[----:B------:R-:W-:-:S03]  /*4530*/  IMAD.X R109, R105, 0x1, R3, P1 ;  /* 0x00000001696d7824 */ /* 0x000fc600008e0603 */
[----:B------:R-:W4:Y:S01]  /*4540*/  @P3 LDG.E.LTC128B.64 R76, desc[UR24][R104.64+0x100] ;  /* 0x00010018684c3981 */ /* 0x000f22000c1e1b20 */
[-C--:B------:R-:W-:Y:S02]  /*4550*/  ISETP.LT.AND P3, PT, R92, R85.reuse, P5 ;  /* 0x000000555c00720c */ /* 0x080fe40002f61270 */
[CC--:B------:R-:W-:Y:S01]  /*4560*/  ISETP.LT.AND P1, PT, R90.reuse, R85.reuse, P5 ;  /* 0x000000555a00720c */ /* 0x0c0fe20002f21270 */
[----:B------:R-:W4:Y:S01]  /*4570*/  @P2 LDG.E.LTC128B.64 R74, desc[UR24][R108.64] ;  /* 0x000000186c4a2981 */ /* 0x000f22000c1e1b20 */
[----:B------:R-:W-:Y:S02]  /*4580*/  ISETP.LT.AND P2, PT, R90, R85, P0 ;  /* 0x000000555a00720c */ /* 0x000fe40000741270 */
[----:B------:R-:W-:Y:S02]  /*4590*/  CS2R R72, SRZ ;  /* 0x0000000000487805 */ /* 0x000fe4000001ff00 */
[----:B------:R-:W-:Y:S02]  /*45a0*/  IADD3 R106, P0, PT, R108, R2, RZ ;  /* 0x000000026c6a7210 */ /* 0x000fe40007f1e0ff */
[----:B------:R-:W-:-:S02]  /*45b0*/  CS2R R68, SRZ ;  /* 0x0000000000447805 */ /* 0x000fc4000001ff00 */
[----:B-1----:R-:W-:Y:S01]  /*45c0*/  CS2R R70, SRZ ;  /* 0x0000000000467805 */ /* 0x002fe2000001ff00 */
[----:B------:R-:W-:Y:S01]  /*45d0*/  IMAD.X R107, R109, 0x1, R3, P0 ;  /* 0x000000016d6b7824 */ /* 0x000fe200000e0603 */
[----:B------:R-:W4:Y:S04]  /*45e0*/  @P3 LDG.E.LTC128B.64 R72, desc[UR24][R108.64+0x100] ;  /* 0x000100186c483981 */ /* 0x000f28000c1e1b20 */
[----:B------:R-:W4:Y:S04]  /*45f0*/  @P1 LDG.E.LTC128B.64 R68, desc[UR24][R106.64+0x100] ;  /* 0x000100186a441981 */ /* 0x000f28000c1e1b20 */
[----:B------:R-:W4:Y:S01]  /*4600*/  @P2 LDG.E.LTC128B.64 R70, desc[UR24][R106.64] ;  /* 0x000000186a462981 */ /* 0x000f22000c1e1b20 */
[----:B------:R-:W-:Y:S05]  /*4610*/  WARPSYNC.ALL ;  /* 0x0000000000007948 */ /* 0x000fea0003800000 */
[----:B------:R-:W-:Y:S01]  /*4620*/  BAR.SYNC.DEFER_BLOCKING 0x0 ;  /* 0x0000000000007b1d */ /* 0x000fe20000010000 */
[----:B------:R-:W-:-:S02]  /*4630*/  LOP3.LUT P0, R89, R89, 0xff, RZ, 0xc0, !PT ;  /* 0x000000ff59597812 */ /* 0x000fc4000780c0ff */
[----:B------:R-:W-:-:S03]  /*4640*/  ISETP.NE.AND P6, PT, R88, RZ, PT ;  /* 0x000000ff5800720c */ /* 0x000fc60003fc5270 */
[----:B------:R-:W1:Y:S01]  /*4650*/  LDCU.64 UR4, c[0x0][0x410] ;  /* 0x00008200ff0477ac */ /* 0x000e620008000a00 */
[----:B------:R-:W-:-:S04]  /*4660*/  DEPBAR.LE SB5, 0xd ;  /* 0x0000d3400000791a */ /* 0x000fc80000000000 */
[----:B------:R-:W-:Y:S04]  /*4670*/  STS.128 [R87], R4 ;  /* 0x0000000457007388 */ /* 0x000fe80000000c00 */
[----:B------:R-:W-:Y:S04]  /*4680*/  STS.128 [R87+0x40], R8 ;  /* 0x0000400857007388 */ /* 0x000fe80000000c00 */
[----:B------:R-:W-:Y:S01]  /*4690*/  STS.128 [R87+0x80], R12 ;  /* 0x0000800c57007388 */ /* 0x000fe20000000c00 */
[----:B------:R-:W-:-:S04]  /*46a0*/  DEPBAR.LE SB5, 0xc ;  /* 0x0000d3000000791a */ /* 0x000fc80000000000 */
[----:B------:R-:W-:Y:S01]  /*46b0*/  STS.128 [R87+0xc0], R16 ;  /* 0x0000c01057007388 */ /* 0x000fe20000000c00 */
[----:B------:R-:W-:Y:S06]  /*46c0*/  BAR.SYNC.DEFER_BLOCKING 0x0 ;  /* 0x0000000000007b1d */ /* 0x000fec0000010000 */
[----:B------:R-:W1:Y:S04]  /*46d0*/  LDS.64 R120, [R86+0x100] ;  /* 0x0001000056787984 */ /* 0x000e680000000a00 */
[----:B------:R-:W1:Y:S04]  /*46e0*/  LDS.64 R122, [R86] ;  /* 0x00000000567a7984 */ /* 0x000e680000000a00 */
[----:B------:R-:W1:Y:S04]  /*46f0*/  LDS.64 R116, [R86+0x320] ;  /* 0x0003200056747984 */ /* 0x000e680000000a00 */
[----:B------:R-:W1:Y:S04]  /*4700*/  LDS.64 R118, [R86+0x220] ;  /* 0x0002200056767984 */ /* 0x000e680000000a00 */
[----:B------:R-:W1:Y:S04]  /*4710*/  LDS.64 R114, [R86+0x440] ;  /* 0x0004400056727984 */ /* 0x000e680000000a00 */
[----:B------:R-:W1:Y:S04]  /*4720*/  LDS.64 R112, [R86+0x540] ;  /* 0x0005400056707984 */ /* 0x000e680000000a00 */
[----:B------:R-:W1:Y:S04]  /*4730*/  LDS.64 R6, [R86+0x760] ;  /* 0x0007600056067984 */ /* 0x000e680000000a00 */
[----:B------:R-:W1:Y:S01]  /*4740*/  LDS.64 R110, [R86+0x660] ;  /* 0x00066000566e7984 */ /* 0x000e620000000a00 */
[----:B------:R-:W-:-:S02]  /*4750*/  ISETP.GE.OR P4, PT, R0, R85, !P0 ;  /* 0x000000550000720c */ /* 0x000fc40004786670 */
[-C--:B------:R-:W-:Y:S02]  /*4760*/  ISETP.GE.OR P2, PT, R0, R85.reuse, !P6 ;  /* 0x000000550000720c */ /* 0x080fe40007746670 */
[CC--:B------:R-:W-:Y:S01]  /*4770*/  ISETP.GE.OR P1, PT, R94.reuse, R85.reuse, !P0 ;  /* 0x000000555e00720c */ /* 0x0c0fe20004726670 */
[-C--:B-1----:R-:W-:Y:S02]  /*4780*/  DMUL R4, R120, R98.reuse ;  /* 0x0000006278047228 */ /* 0x082fe40000000000 */
[-C--:B------:R-:W-:Y:S02]  /*4790*/  DMUL R8, R122, R98.reuse ;  /* 0x000000627a087228 */ /* 0x080fe40000000000 */
[-C--:B------:R-:W-:Y:S01]  /*47a0*/  DMUL R116, R116, R98.reuse ;  /* 0x0000006274747228 */ /* 0x080fe20000000000 */
[-C--:B------:R-:W-:Y:S01]  /*47b0*/  ISETP.GE.OR P3, PT, R94, R85.reuse, !P6 ;  /* 0x000000555e00720c */ /* 0x080fe20007766670 */
[-C--:B------:R-:W-:Y:S01]  /*47c0*/  DMUL R10, R118, R98.reuse ;  /* 0x00000062760a7228 */ /* 0x080fe20000000000 */
[----:B------:R-:W-:Y:S01]  /*47d0*/  ISETP.GE.OR P0, PT, R92, R85, !P6 ;  /* 0x000000555c00720c */ /* 0x000fe20007706670 */
[----:B------:R-:W-:-:S02]  /*47e0*/  DMUL R114, R114, R98 ;  /* 0x0000006272727228 */ /* 0x000fc40000000000 */
[-C--:B------:R-:W-:Y:S02]  /*47f0*/  DMUL R112, R112, R98.reuse ;  /* 0x0000006270707228 */ /* 0x080fe40000000000 */
[-C--:B------:R-:W-:Y:S02]  /*4800*/  DMUL R6, R6, R98.reuse ;  /* 0x0000006206067228 */ /* 0x080fe40000000000 */
[----:B------:R-:W-:Y:S01]  /*4810*/  DMUL R110, R110, R98 ;  /* 0x000000626e6e7228 */ /* 0x000fe20000000000 */
[----:B------:R-:W-:Y:S01]  /*4820*/  VIADD R12, R0, 0x8 ;  /* 0x00000008000c7836 */ /* 0x000fe20000000000 */
[-C--:B--2---:R-:W-:Y:S02]  /*4830*/  DFMA R8, R82, R96.reuse, R8 ;  /* 0x000000605208722b */ /* 0x084fe40000000008 */
[----:B---3--:R-:W-:-:S05]  /*4840*/  DFMA R4, R80, R96, R4 ;  /* 0x000000605004722b */ /* 0x008fca0000000004 */
[----:B------:R-:W-:Y:S01]  /*4850*/  @!P2 ST.E.64 desc[UR24][R100.64], R8 ;  /* 0x000000086400a985 */ /* 0x000fe2000c101b18 */
[----:B----4-:R-:W-:-:S03]  /*4860*/  DFMA R10, R78, R96, R10 ;  /* 0x000000604e0a722b */ /* 0x010fc6000000000a */
[----:B------:R-:W-:Y:S01]  /*4870*/  @!P4 ST.E.64 desc[UR24][R100.64+0x100], R4 ;  /* 0x000100046400c985 */ /* 0x000fe2000c101b18 */
[-C--:B------:R-:W-:Y:S01]  /*4880*/  DFMA R116, R76, R96.reuse, R116 ;  /* 0x000000604c74722b */ /* 0x080fe20000000074 */
[----:B------:R-:W-:Y:S01]  /*4890*/  ISETP.NE.AND P4, PT, R89, RZ, PT ;  /* 0x000000ff5900720c */ /* 0x000fe20003f85270 */
[----:B------:R-:W-:-:S03]  /*48a0*/  DFMA R114, R74, R96, R114 ;  /* 0x000000604a72722b */ /* 0x000fc60000000072 */
[-C--:B------:R-:W-:Y:S02]  /*48b0*/  ISETP.GE.OR P2, PT, R92, R85.reuse, !P4 ;  /* 0x000000555c00720c */ /* 0x080fe40006746670 */
[----:B------:R-:W-:Y:S01]  /*48c0*/  @!P1 ST.E.64 desc[UR24][R104.64+0x100], R116 ;  /* 0x0001007468009985 */ /* 0x000fe2000c101b18 */
[----:B------:R-:W-:-:S03]  /*48d0*/  ISETP.GE.OR P1, PT, R90, R85, !P4 ;  /* 0x000000555a00720c */ /* 0x000fc60006726670 */
[----:B------:R1:W-:Y:S04]  /*48e0*/  @!P3 ST.E.64 desc[UR24][R104.64], R10 ;  /* 0x0000000a6800b985 */ /* 0x0003e8000c101b18 */
[----:B------:R-:W-:Y:S01]  /*48f0*/  @!P0 ST.E.64 desc[UR24][R108.64], R114 ;  /* 0x000000726c008985 */ /* 0x000fe2000c101b18 */
[----:B------:R-:W-:Y:S01]  /*4900*/  ISETP.GE.OR P0, PT, R90, R85, !P6 ;  /* 0x000000555a00720c */ /* 0x000fe20007706670 */
[-C--:B------:R-:W-:Y:S02]  /*4910*/  DFMA R112, R72, R96.reuse, R112 ;  /* 0x000000604870722b */ /* 0x080fe40000000070 */
[-C--:B------:R-:W-:Y:S02]  /*4920*/  DFMA R6, R68, R96.reuse, R6 ;  /* 0x000000604406722b */ /* 0x080fe40000000006 */
[----:B------:R-:W-:-:S03]  /*4930*/  DFMA R110, R70, R96, R110 ;  /* 0x00000060466e722b */ /* 0x000fc6000000006e */
[----:B------:R-:W-:Y:S01]  /*4940*/  @!P2 ST.E.64 desc[UR24][R108.64+0x100], R112 ;  /* 0x000100706c00a985 */ /* 0x000fe2000c101b18 */
[----:B------:R-:W-:-:S03]  /*4950*/  ISETP.NE.AND P3, PT, R88, RZ, PT ;  /* 0x000000ff5800720c */ /* 0x000fc60003f65270 */
[----:B------:R2:W-:Y:S01]  /*4960*/  @!P1 ST.E.64 desc[UR24][R106.64+0x100], R6 ;  /* 0x000100066a009985 */ /* 0x0005e2000c101b18 */
[CC--:B------:R-:W-:Y:S02]  /*4970*/  ISETP.LT.AND P1, PT, R12.reuse, R85.reuse, P5 ;  /* 0x000000550c00720c */ /* 0x0c0fe40002f21270 */
[----:B------:R-:W-:Y:S01]  /*4980*/  ISETP.LT.AND P2, PT, R12, R85, P3 ;  /* 0x000000550c00720c */ /* 0x000fe20001f41270 */
[----:B------:R-:W-:Y:S01]  /*4990*/  @!P0 ST.E.64 desc[UR24][R106.64], R110 ;  /* 0x0000006e6a008985 */ /* 0x000fe2000c101b18 */
[----:B------:R-:W-:-:S04]  /*49a0*/  IADD3 R14, P0, PT, R100, UR4, RZ ;  /* 0x00000004640e7c10 */ /* 0x000fc8000ff1e0ff */
[----:B------:R-:W-:Y:S01]  /*49b0*/  IADD3.X R15, PT, PT, R101, UR5, RZ, P0, !PT ;  /* 0x00000005650f7c10 */ /* 0x000fe200087fe4ff */
[----:B-1----:R-:W-:-:S04]  /*49c0*/  VIADD R10, R0, 0x9 ;  /* 0x00000009000a7836 */ /* 0x002fc80000000000 */
[----:B------:R-:W3:Y:S01]  /*49d0*/  @P1 LDG.E.LTC128B.64 R80, desc[UR24][R14.64+0x100] ;  /* 0x000100180e501981 */ /* 0x000ee2000c1e1b20 */
[----:B------:R-:W-:-:S03]  /*49e0*/  ISETP.LT.AND P1, PT, R10, R85, P5 ;  /* 0x000000550a00720c */ /* 0x000fc60002f21270 */
[----:B------:R-:W4:Y:S01]  /*49f0*/  @P2 LDG.E.LTC128B.64 R82, desc[UR24][R14.64] ;  /* 0x000000180e522981 */ /* 0x000f22000c1e1b20 */
[----:B------:R-:W-:Y:S02]  /*4a00*/  IADD3 R16, P0, PT, R104, UR4, RZ ;  /* 0x0000000468107c10 */ /* 0x000fe4000ff1e0ff */
[----:B------:R-:W-:Y:S01]  /*4a10*/  ISETP.LT.AND P2, PT, R10, R85, P3 ;  /* 0x000000550a00720c */ /* 0x000fe20001f41270 */
[----:B------:R-:W-:Y:S01]  /*4a20*/  VIADD R8, R0, 0xa ;  /* 0x0000000a00087836 */ /* 0x000fe20000000000 */
[----:B------:R-:W-:Y:S02]  /*4a30*/  IADD3.X R17, PT, PT, R105, UR5, RZ, P0, !PT ;  /* 0x0000000569117c10 */ /* 0x000fe400087fe4ff */
[----:B------:R-:W-:-:S03]  /*4a40*/  IADD3 R88, P0, PT, R16, R2, RZ ;  /* 0x0000000210587210 */ /* 0x000fc60007f1e0ff */
[----:B------:R-:W4:Y:S01]  /*4a50*/  @P1 LDG.E.LTC128B.64 R76, desc[UR24][R16.64+0x100] ;  /* 0x00010018104c1981 */ /* 0x000f22000c1e1b20 */
[----:B------:R-:W-:-:S05]  /*4a60*/  ISETP.LT.AND P1, PT, R8, R85, P5 ;  /* 0x000000550800720c */ /* 0x000fca0002f21270 */
[----:B------:R-:W4:Y:S01]  /*4a70*/  @P2 LDG.E.LTC128B.64 R78, desc[UR24][R16.64] ;  /* 0x00000018104e2981 */ /* 0x000f22000c1e1b20 */
[----:B------:R-:W-:Y:S01]  /*4a80*/  ISETP.LT.AND P2, PT, R8, R85, P3 ;  /* 0x000000550800720c */ /* 0x000fe20001f41270 */
[----:B------:R-:W-:Y:S01]  /*4a90*/  IMAD.X R89, R17, 0x1, R3, P0 ;  /* 0x0000000111597824 */ /* 0x000fe200000e0603 */
[----:B------:R-:W-:Y:S01]  /*4aa0*/  IADD3 R18, P0, PT, R88, R2, RZ ;  /* 0x0000000258127210 */ /* 0x000fe20007f1e0ff */
[----:B--2---:R-:W-:-:S04]  /*4ab0*/  VIADD R6, R0, 0xb ;  /* 0x0000000b00067836 */ /* 0x004fc80000000000 */
[----:B------:R-:W-:Y:S01]  /*4ac0*/  IMAD.X R19, R89, 0x1, R3, P0 ;  /* 0x0000000159137824 */ /* 0x000fe200000e0603 */
[CC--:B------:R-:W-:Y:S01]  /*4ad0*/  ISETP.LT.AND P0, PT, R6.reuse, R85.reuse, P5 ;  /* 0x000000550600720c */ /* 0x0c0fe20002f01270 */
[----:B------:R-:W2:Y:S01]  /*4ae0*/  @P1 LDG.E.LTC128B.64 R72, desc[UR24][R88.64+0x100] ;  /* 0x0001001858481981 */ /* 0x000ea2000c1e1b20 */
[----:B------:R-:W-:-:S03]  /*4af0*/  ISETP.LT.AND P1, PT, R6, R85, P3 ;  /* 0x000000550600720c */ /* 0x000fc60001f21270 */
[----:B------:R-:W2:Y:S08]  /*4b00*/  @P2 LDG.E.LTC128B.64 R74, desc[UR24][R88.64] ;  /* 0x00000018584a2981 */ /* 0x000eb0000c1e1b20 */
[----:B------:R-:W2:Y:S04]  /*4b10*/  @P0 LDG.E.LTC128B.64 R68, desc[UR24][R18.64+0x100] ;  /* 0x0001001812440981 */ /* 0x000ea8000c1e1b20 */
[----:B------:R-:W2:Y:S01]  /*4b20*/  @P1 LDG.E.LTC128B.64 R70, desc[UR24][R18.64] ;  /* 0x0000001812461981 */ /* 0x000ea2000c1e1b20 */
[----:B------:R-:W-:Y:S06]  /*4b30*/  BAR.SYNC.DEFER_BLOCKING 0x0 ;  /* 0x0000000000007b1d */ /* 0x000fec0000010000 */
[----:B------:R-:W-:-:S04]  /*4b40*/  DEPBAR.LE SB5, 0x8 ;  /* 0x0000d2000000791a */ /* 0x000fc80000000000 */
[----:B------:R-:W-:Y:S04]  /*4b50*/  STS.128 [R87], R32 ;  /* 0x0000002057007388 */ /* 0x000fe80000000c00 */
[----:B------:R-:W-:Y:S04]  /*4b60*/  STS.128 [R87+0x40], R28 ;  /* 0x0000401c57007388 */ /* 0x000fe80000000c00 */
[----:B------:R-:W-:Y:S04]  /*4b70*/  STS.128 [R87+0x80], R24 ;  /* 0x0000801857007388 */ /* 0x000fe80000000c00 */
[----:B------:R-:W-:Y:S01]  /*4b80*/  STS.128 [R87+0xc0], R20 ;  /* 0x0000c01457007388 */ /* 0x000fe20000000c00 */
[----:B------:R-:W-:Y:S06]  /*4b90*/  BAR.SYNC.DEFER_BLOCKING 0x0 ;  /* 0x0000000000007b1d */ /* 0x000fec0000010000 */
[----:B------:R-:W1:Y:S04]  /*4ba0*/  LDS.64 R104, [R86+0x100] ;  /* 0x0001000056687984 */ /* 0x000e680000000a00 */
[----:B------:R-:W1:Y:S04]  /*4bb0*/  LDS.64 R106, [R86] ;  /* 0x00000000566a7984 */ /* 0x000e680000000a00 */
[----:B------:R-:W1:Y:S04]  /*4bc0*/  LDS.64 R94, [R86+0x320] ;  /* 0x00032000565e7984 */ /* 0x000e680000000a00 */
[----:B------:R-:W1:Y:S04]  /*4bd0*/  LDS.64 R100, [R86+0x220] ;  /* 0x0002200056647984 */ /* 0x000e680000000a00 */
[----:B------:R-:W1:Y:S04]  /*4be0*/  LDS.64 R90, [R86+0x540] ;  /* 0x00054000565a7984 */ /* 0x000e680000000a00 */
[----:B------:R-:W1:Y:S01]  /*4bf0*/  LDS.64 R92, [R86+0x440] ;  /* 0x00044000565c7984 */ /* 0x000e620000000a00 */
[----:B------:R-:W-:-:S03]  /*4c00*/  ISETP.GE.OR P1, PT, R12, R85, !P4 ;  /* 0x000000550c00720c */ /* 0x000fc60006726670 */
[----:B------:R-:W1:Y:S01]  /*4c10*/  LDS.64 R22, [R86+0x760] ;  /* 0x0007600056167984 */ /* 0x000e620000000a00 */
[----:B------:R-:W-:-:S03]  /*4c20*/  ISETP.GE.OR P0, PT, R12, R85, !P6 ;  /* 0x000000550c00720c */ /* 0x000fc60007706670 */
[----:B------:R-:W1:Y:S02]  /*4c30*/  LDS.64 R24, [R86+0x660] ;  /* 0x0006600056187984 */ /* 0x000e640000000a00 */
[-C--:B-1----:R-:W-:Y:S02]  /*4c40*/  DMUL R20, R104, R98.reuse ;  /* 0x0000006268147228 */ /* 0x082fe40000000000 */
[-C--:B------:R-:W-:Y:S02]  /*4c50*/  DMUL R32, R106, R98.reuse ;  /* 0x000000626a207228 */ /* 0x080fe40000000000 */
[-C--:B------:R-:W-:Y:S02]  /*4c60*/  DMUL R94, R94, R98.reuse ;  /* 0x000000625e5e7228 */ /* 0x080fe40000000000 */
[-C--:B------:R-:W-:Y:S02]  /*4c70*/  DMUL R100, R100, R98.reuse ;  /* 0x0000006264647228 */ /* 0x080fe40000000000 */
[----:B------:R-:W-:-:S02]  /*4c80*/  DMUL R90, R90, R98 ;  /* 0x000000625a5a7228 */ /* 0x000fc40000000000 */
[-C--:B------:R-:W-:Y:S02]  /*4c90*/  DMUL R92, R92, R98.reuse ;  /* 0x000000625c5c7228 */ /* 0x080fe40000000000 */
[-C--:B------:R-:W-:Y:S02]  /*4ca0*/  DMUL R22, R22, R98.reuse ;  /* 0x0000006216167228 */ /* 0x080fe40000000000 */
[----:B------:R-:W-:Y:S02]  /*4cb0*/  DMUL R24, R24, R98 ;  /* 0x0000006218187228 */ /* 0x000fe40000000000 */
[-C--:B---3--:R-:W-:Y:S02]  /*4cc0*/  DFMA R20, R80, R96.reuse, R20 ;  /* 0x000000605014722b */ /* 0x088fe40000000014 */
[----:B----4-:R-:W-:-:S05]  /*4cd0*/  DFMA R12, R82, R96, R32 ;  /* 0x00000060520c722b */ /* 0x010fca0000000020 */
[----:B------:R-:W-:Y:S01]  /*4ce0*/  @!P1 ST.E.64 desc[UR24][R14.64+0x100], R20 ;  /* 0x000100140e009985 */ /* 0x000fe2000c101b18 */
[----:B------:R-:W-:-:S03]  /*4cf0*/  ISETP.GE.OR P1, PT, R10, R85, !P4 ;  /* 0x000000550a00720c */ /* 0x000fc60006726670 */
[----:B------:R1:W-:Y:S01]  /*4d00*/  @!P0 ST.E.64 desc[UR24][R14.64], R12 ;  /* 0x0000000c0e008985 */ /* 0x0003e2000c101b18 */
[----:B------:R-:W-:Y:S01]  /*4d10*/  ISETP.GE.OR P0, PT, R10, R85, !P6 ;  /* 0x000000550a00720c */ /* 0x000fe20007706670 */
[-C--:B------:R-:W-:Y:S02]  /*4d20*/  DFMA R94, R76, R96.reuse, R94 ;  /* 0x000000604c5e722b */ /* 0x080fe4000000005e */
[----:B------:R-:W-:-:S06]  /*4d30*/  DFMA R100, R78, R96, R100 ;  /* 0x000000604e64722b */ /* 0x000fcc0000000064 */
[----:B------:R-:W-:Y:S01]  /*4d40*/  @!P1 ST.E.64 desc[UR24][R16.64+0x100], R94 ;  /* 0x0001005e10009985 */ /* 0x000fe2000c101b18 */
[----:B------:R-:W-:-:S03]  /*4d50*/  ISETP.GE.OR P1, PT, R8, R85, !P4 ;  /* 0x000000550800720c */ /* 0x000fc60006726670 */
[----:B------:R3:W-:Y:S01]  /*4d60*/  @!P0 ST.E.64 desc[UR24][R16.64], R100 ;  /* 0x0000006410008985 */ /* 0x0007e2000c101b18 */
[----:B------:R-:W-:Y:S01]  /*4d70*/  ISETP.GE.OR P0, PT, R8, R85, !P6 ;  /* 0x000000550800720c */ /* 0x000fe20007706670 */
[-C--:B--2---:R-:W-:Y:S02]  /*4d80*/  DFMA R90, R72, R96.reuse, R90 ;  /* 0x00000060485a722b */ /* 0x084fe4000000005a */
[----:B------:R-:W-:-:S06]  /*4d90*/  DFMA R92, R74, R96, R92 ;  /* 0x000000604a5c722b */ /* 0x000fcc000000005c */
[----:B------:R-:W-:Y:S01]  /*4da0*/  @!P1 ST.E.64 desc[UR24][R88.64+0x100], R90 ;  /* 0x0001005a58009985 */ /* 0x000fe2000c101b18 */
[----:B------:R-:W-:-:S03]  /*4db0*/  ISETP.GE.OR P1, PT, R6, R85, !P4 ;  /* 0x000000550600720c */ /* 0x000fc60006726670 */
[----:B------:R-:W-:Y:S01]  /*4dc0*/  @!P0 ST.E.64 desc[UR24][R88.64], R92 ;  /* 0x0000005c58008985 */ /* 0x000fe2000c101b18 */
[----:B------:R-:W-:Y:S01]  /*4dd0*/  ISETP.GE.OR P0, PT, R6, R85, !P6 ;  /* 0x000000550600720c */ /* 0x000fe20007706670 */
[-C--:B------:R-:W-:Y:S01]  /*4de0*/  DFMA R22, R68, R96.reuse, R22 ;  /* 0x000000604416722b */ /* 0x080fe20000000016 */
[----:B------:R-:W-:Y:S01]  /*4df0*/  VIADD R6, R0, 0x10 ;  /* 0x0000001000067836 */ /* 0x000fe20000000000 */
[----:B------:R-:W-:-:S04]  /*4e00*/  DFMA R24, R70, R96, R24 ;  /* 0x000000604618722b */ /* 0x000fc80000000018 */
[CC--:B------:R-:W-:Y:S02]  /*4e10*/  ISETP.LT.AND P2, PT, R6.reuse, R85.reuse, P3 ;  /* 0x000000550600720c */ /* 0x0c0fe40001f41270 */
[----:B------:R-:W-:Y:S01]  /*4e20*/  @!P1 ST.E.64 desc[UR24][R18.64+0x100], R22 ;  /* 0x0001001612009985 */ /* 0x000fe2000c101b18 */
[----:B------:R-:W-:-:S03]  /*4e30*/  ISETP.LT.AND P1, PT, R6, R85, P5 ;  /* 0x000000550600720c */ /* 0x000fc60002f21270 */
[----:B------:R2:W-:Y:S01]  /*4e40*/  @!P0 ST.E.64 desc[UR24][R18.64], R24 ;  /* 0x0000001812008985 */ /* 0x0005e2000c101b18 */
[----:B-1----:R-:W-:Y:S01]  /*4e50*/  IADD3 R14, P0, PT, R14, UR4, RZ ;  /* 0x000000040e0e7c10 */ /* 0x002fe2000ff1e0ff */
[----:B------:R-:W-:-:S03]  /*4e60*/  VIADD R8, R0, 0x11 ;  /* 0x0000001100087836 */ /* 0x000fc60000000000 */
[----:B------:R-:W-:-:S05]  /*4e70*/  IADD3.X R15, PT, PT, R15, UR5, RZ, P0, !PT ;  /* 0x000000050f0f7c10 */ /* 0x000fca00087fe4ff */
[----:B------:R-:W4:Y:S01]  /*4e80*/  @P2 LDG.E.LTC128B.64 R82, desc[UR24][R14.64] ;  /* 0x000000180e522981 */ /* 0x000f22000c1e1b20 */
[----:B------:R-:W-:-:S03]  /*4e90*/  ISETP.LT.AND P2, PT, R8, R85, P3 ;  /* 0x000000550800720c */ /* 0x000fc60001f41270 */
[----:B------:R-:W4:Y:S01]  /*4ea0*/  @P1 LDG.E.LTC128B.64 R80, desc[UR24][R14.64+0x100] ;  /* 0x000100180e501981 */ /* 0x000f22000c1e1b20 */
[----:B------:R-:W-:Y:S02]  /*4eb0*/  ISETP.LT.AND P1, PT, R8, R85, P5 ;  /* 0x000000550800720c */ /* 0x000fe40002f21270 */
[----:B---3--:R-:W-:Y:S01]  /*4ec0*/  IADD3 R16, P0, PT, R16, UR4, RZ ;  /* 0x0000000410107c10 */ /* 0x008fe2000ff1e0ff */
[----:B------:R-:W-:-:S03]  /*4ed0*/  VIADD R10, R0, 0x12 ;  /* 0x00000012000a7836 */ /* 0x000fc60000000000 */
[----:B------:R-:W-:-:S05]  /*4ee0*/  IADD3.X R17, PT, PT, R17, UR5, RZ, P0, !PT ;  /* 0x0000000511117c10 */ /* 0x000fca00087fe4ff */
[----:B------:R-:W3:Y:S01]  /*4ef0*/  @P2 LDG.E.LTC128B.64 R78, desc[UR24][R16.64] ;  /* 0x00000018104e2981 */ /* 0x000ee2000c1e1b20 */
[----:B------:R-:W-:-:S03]  /*4f00*/  ISETP.LT.AND P2, PT, R10, R85, P3 ;  /* 0x000000550a00720c */ /* 0x000fc60001f41270 */
[----:B------:R-:W3:Y:S01]  /*4f10*/  @P1 LDG.E.LTC128B.64 R76, desc[UR24][R16.64+0x100] ;  /* 0x00010018104c1981 */ /* 0x000ee2000c1e1b20 */
[----:B------:R-:W-:Y:S02]  /*4f20*/  ISETP.LT.AND P1, PT, R10, R85, P5 ;  /* 0x000000550a00720c */ /* 0x000fe40002f21270 */
[----:B--2---:R-:W-:Y:S01]  /*4f30*/  IADD3 R18, P0, PT, R16, R2, RZ ;  /* 0x0000000210127210 */ /* 0x004fe20007f1e0ff */
[----:B------:R-:W-:-:S04]  /*4f40*/  VIADD R12, R0, 0x13 ;  /* 0x00000013000c7836 */ /* 0x000fc80000000000 */
[----:B------:R-:W-:Y:S01]  /*4f50*/  IMAD.X R19, R17, 0x1, R3, P0 ;  /* 0x0000000111137824 */ /* 0x000fe200000e0603 */
[----:B------:R-:W-:-:S04]  /*4f60*/  IADD3 R20, P0, PT, R18, R2, RZ ;  /* 0x0000000212147210 */ /* 0x000fc80007f1e0ff */
[----:B------:R-:W2:Y:S04]  /*4f70*/  @P2 LDG.E.LTC128B.64 R74, desc[UR24][R18.64] ;  /* 0x00000018124a2981 */ /* 0x000ea8000c1e1b20 */
[----:B------:R-:W2:Y:S01]  /*4f80*/  @P1 LDG.E.LTC128B.64 R72, desc[UR24][R18.64+0x100] ;  /* 0x0001001812481981 */ /* 0x000ea2000c1e1b20 */
[CC--:B------:R-:W-:Y:S01]  /*4f90*/  ISETP.LT.AND P1, PT, R12.reuse, R85.reuse, P3 ;  /* 0x000000550c00720c */ /* 0x0c0fe20001f21270 */
[----:B------:R-:W-:Y:S01]  /*4fa0*/  IMAD.X R21, R19, 0x1, R3, P0 ;  /* 0x0000000113157824 */ /* 0x000fe200000e0603 */
[----:B------:R-:W-:-:S11]  /*4fb0*/  ISETP.LT.AND P0, PT, R12, R85, P5 ;  /* 0x000000550c00720c */ /* 0x000fd60002f01270 */
[----:B------:R-:W2:Y:S04]  /*4fc0*/  @P1 LDG.E.LTC128B.64 R70, desc[UR24][R20.64] ;  /* 0x0000001814461981 */ /* 0x000ea8000c1e1b20 */
[----:B------:R-:W2:Y:S01]  /*4fd0*/  @P0 LDG.E.LTC128B.64 R68, desc[UR24][R20.64+0x100] ;  /* 0x0001001814440981 */ /* 0x000ea2000c1e1b20 */
[----:B------:R-:W-:Y:S06]  /*4fe0*/  BAR.SYNC.DEFER_BLOCKING 0x0 ;  /* 0x0000000000007b1d */ /* 0x000fec0000010000 */
[----:B------:R-:W-:-:S04]  /*4ff0*/  DEPBAR.LE SB5, 0x5 ;  /* 0x0000d1400000791a */ /* 0x000fc80000000000 */
[----:B------:R-:W-:Y:S04]  /*5000*/  STS.128 [R87], R36 ;  /* 0x0000002457007388 */ /* 0x000fe80000000c00 */
[----:B------:R-:W-:Y:S04]  /*5010*/  STS.128 [R87+0x40], R40 ;  /* 0x0000402857007388 */ /* 0x000fe80000000c00 */
[----:B------:R-:W-:Y:S01]  /*5020*/  STS.128 [R87+0x80], R44 ;  /* 0x0000802c57007388 */ /* 0x000fe20000000c00 */
[----:B------:R-:W-:-:S04]  /*5030*/  DEPBAR.LE SB5, 0x4 ;  /* 0x0000d1000000791a */ /* 0x000fc80000000000 */
[----:B------:R-:W-:Y:S01]  /*5040*/  STS.128 [R87+0xc0], R48 ;  /* 0x0000c03057007388 */ /* 0x000fe20000000c00 */
[----:B------:R-:W-:Y:S06]  /*5050*/  BAR.SYNC.DEFER_BLOCKING 0x0 ;  /* 0x0000000000007b1d */ /* 0x000fec0000010000 */
[----:B------:R-:W1:Y:S04]  /*5060*/  LDS.64 R24, [R86] ;  /* 0x0000000056187984 */ /* 0x000e680000000a00 */
[----:B------:R-:W1:Y:S04]  /*5070*/  LDS.64 R22, [R86+0x100] ;  /* 0x0001000056167984 */ /* 0x000e680000000a00 */
[----:B------:R-:W1:Y:S04]  /*5080*/  LDS.64 R32, [R86+0x220] ;  /* 0x0002200056207984 */ /* 0x000e680000000a00 */
[----:B------:R-:W1:Y:S04]  /*5090*/  LDS.64 R30, [R86+0x320] ;  /* 0x00032000561e7984 */ /* 0x000e680000000a00 */
[----:B------:R-:W1:Y:S04]  /*50a0*/  LDS.64 R28, [R86+0x440] ;  /* 0x00044000561c7984 */ /* 0x000e680000000a00 */
[----:B------:R-:W1:Y:S01]  /*50b0*/  LDS.64 R26, [R86+0x540] ;  /* 0x00054000561a7984 */ /* 0x000e620000000a00 */
[----:B------:R-:W-:-:S02]  /*50c0*/  ISETP.GE.OR P0, PT, R6, R85, !P6 ;  /* 0x000000550600720c */ /* 0x000fc40007706670 */
[----:B------:R-:W-:Y:S01]  /*50d0*/  ISETP.GE.OR P1, PT, R6, R85, !P4 ;  /* 0x000000550600720c */ /* 0x000fe20006726670 */
[----:B------:R-:W1:Y:S02]  /*50e0*/  LDS.64 R34, [R86+0x760] ;  /* 0x0007600056227984 */ /* 0x000e640000000a00 */
[-C--:B-1----:R-:W-:Y:S02]  /*50f0*/  DMUL R36, R24, R98.reuse ;  /* 0x0000006218247228 */ /* 0x082fe40000000000 */
[----:B------:R-:W1:Y:S01]  /*5100*/  LDS.64 R24, [R86+0x660] ;  /* 0x0006600056187984 */ /* 0x000e620000000a00 */
[-C--:B------:R-:W-:Y:S02]  /*5110*/  DMUL R22, R22, R98.reuse ;  /* 0x0000006216167228 */ /* 0x080fe40000000000 */
[-C--:B------:R-:W-:Y:S02]  /*5120*/  DMUL R32, R32, R98.reuse ;  /* 0x0000006220207228 */ /* 0x080fe40000000000 */
[----:B------:R-:W-:-:S02]  /*5130*/  DMUL R30, R30, R98 ;  /* 0x000000621e1e7228 */ /* 0x000fc40000000000 */
[-C--:B------:R-:W-:Y:S02]  /*5140*/  DMUL R28, R28, R98.reuse ;  /* 0x000000621c1c7228 */ /* 0x080fe40000000000 */
[-C--:B------:R-:W-:Y:S02]  /*5150*/  DMUL R26, R26, R98.reuse ;  /* 0x000000621a1a7228 */ /* 0x080fe40000000000 */
[-C--:B------:R-:W-:Y:S02]  /*5160*/  DMUL R34, R34, R98.reuse ;  /* 0x0000006222227228 */ /* 0x080fe40000000000 */
[----:B-1----:R-:W-:Y:S02]  /*5170*/  DMUL R24, R24, R98 ;  /* 0x0000006218187228 */ /* 0x002fe40000000000 */
[-C--:B----4-:R-:W-:Y:S02]  /*5180*/  DFMA R6, R82, R96.reuse, R36 ;  /* 0x000000605206722b */ /* 0x090fe40000000024 */
[----:B------:R-:W-:-:S05]  /*5190*/  DFMA R22, R80, R96, R22 ;  /* 0x000000605016722b */ /* 0x000fca0000000016 */
[----:B------:R-:W-:Y:S01]  /*51a0*/  @!P0 ST.E.64 desc[UR24][R14.64], R6 ;  /* 0x000000060e008985 */ /* 0x000fe2000c101b18 */
[----:B------:R-:W-:-:S03]  /*51b0*/  ISETP.GE.OR P0, PT, R8, R85, !P6 ;  /* 0x000000550800720c */ /* 0x000fc60007706670 */
[----:B------:R1:W-:Y:S01]  /*51c0*/  @!P1 ST.E.64 desc[UR24][R14.64+0x100], R22 ;  /* 0x000100160e009985 */ /* 0x0003e2000c101b18 */
[----:B------:R-:W-:Y:S01]  /*51d0*/  ISETP.GE.OR P1, PT, R8, R85, !P4 ;  /* 0x000000550800720c */ /* 0x000fe20006726670 */
[-C--:B---3--:R-:W-:Y:S02]  /*51e0*/  DFMA R32, R78, R96.reuse, R32 ;  /* 0x000000604e20722b */ /* 0x088fe40000000020 */
        /* <DEDUP_REMOVED lines=11> */
[-C--:B------:R-:W-:Y:S02]  /*52a0*/  DFMA R24, R70, R96.reuse, R24 ;  /* 0x000000604618722b */ /* 0x080fe40000000018 */
[----:B------:R-:W-:-:S06]  /*52b0*/  DFMA R34, R68, R96, R34 ;  /* 0x000000604422722b */ /* 0x000fcc0000000022 */
[----:B------:R-:W-:Y:S01]  /*52c0*/  @!P0 ST.E.64 desc[UR24][R20.64], R24 ;  /* 0x0000001814008985 */ /* 0x000fe2000c101b18 */
[----:B------:R-:W-:Y:S02]  /*52d0*/  IADD3 R10, P0, PT, R14, UR4, RZ ;  /* 0x000000040e0a7c10 */ /* 0x000fe4000ff1e0ff */
[----:B-1----:R-:W-:Y:S01]  /*52e0*/  IADD3 R14, P2, PT, R16, UR4, RZ ;  /* 0x00000004100e7c10 */ /* 0x002fe2000ff5e0ff */
[----:B------:R-:W-:Y:S01]  /*52f0*/  @!P1 ST.E.64 desc[UR24][R20.64+0x100], R34 ;  /* 0x0001002214009985 */ /* 0x000fe2000c101b18 */
[----:B------:R-:W-:Y:S02]  /*5300*/  IADD3.X R11, PT, PT, R15, UR5, RZ, P0, !PT ;  /* 0x000000050f0b7c10 */ /* 0x000fe400087fe4ff */
[-C--:B------:R-:W-:Y:S02]  /*5310*/  IADD3 R12, P1, PT, R14, R2.reuse, RZ ;  /* 0x000000020e0c7210 */ /* 0x080fe40007f3e0ff */
[----:B------:R-:W-:Y:S01]  /*5320*/  IADD3.X R15, PT, PT, R17, UR5, RZ, P2, !PT ;  /* 0x00000005110f7c10 */ /* 0x000fe200097fe4ff */
[----:B------:R-:W-:Y:S01]  /*5330*/  VIADD R6, R0, 0x18 ;  /* 0x0000001800067836 */ /* 0x000fe20000000000 */
[----:B---3--:R-:W-:Y:S01]  /*5340*/  IADD3 R16, P0, PT, R12, R2, RZ ;  /* 0x000000020c107210 */ /* 0x008fe20007f1e0ff */
[----:B------:R-:W-:-:S02]  /*5350*/  VIADD R2, R0, 0x19 ;  /* 0x0000001900027836 */ /* 0x000fc40000000000 */
[----:B------:R-:W-:Y:S01]  /*5360*/  IMAD.X R13, R15, 0x1, R3, P1 ;  /* 0x000000010f0d7824 */ /* 0x000fe200008e0603 */
[----:B------:R-:W-:-:S03]  /*5370*/  ISETP.LT.AND P1, PT, R6, R85, P3 ;  /* 0x000000550600720c */ /* 0x000fc60001f21270 */
[----:B------:R-:W-:Y:S01]  /*5380*/  IMAD.X R17, R13, 0x1, R3, P0 ;  /* 0x000000010d117824 */ /* 0x000fe200000e0603 */
[----:B------:R-:W-:Y:S01]  /*5390*/  ISETP.LT.AND P0, PT, R2, R85, P3 ;  /* 0x000000550200720c */ /* 0x000fe20001f01270 */
[----:B------:R-:W-:-:S08]  /*53a0*/  VIADD R8, R0, 0x1a ;  /* 0x0000001a00087836 */ /* 0x000fd00000000000 */
[----:B------:R-:W2:Y:S01]  /*53b0*/  @P1 LDG.E.LTC128B.64 R82, desc[UR24][R10.64] ;  /* 0x000000180a521981 */ /* 0x000ea2000c1e1b20 */
[----:B------:R-:W-:-:S03]  /*53c0*/  ISETP.LT.AND P1, PT, R8, R85, P3 ;  /* 0x000000550800720c */ /* 0x000fc60001f21270 */
[----:B------:R-:W3:Y:S01]  /*53d0*/  @P0 LDG.E.LTC128B.64 R78, desc[UR24][R14.64] ;  /* 0x000000180e4e0981 */ /* 0x000ee2000c1e1b20 */
[-C--:B------:R-:W-:Y:S01]  /*53e0*/  ISETP.LT.AND P0, PT, R6, R85.reuse, P5 ;  /* 0x000000550600720c */ /* 0x080fe20002f01270 */
[----:B------:R-:W-:Y:S01]  /*53f0*/  VIADD R0, R0, 0x1b ;  /* 0x0000001b00007836 */ /* 0x000fe20000000000 */
[----:B------:R-:W-:-:S07]  /*5400*/  ISETP.LT.AND P2, PT, R2, R85, P5 ;  /* 0x000000550200720c */ /* 0x000fce0002f41270 */
[----:B------:R-:W4:Y:S01]  /*5410*/  @P1 LDG.E.LTC128B.64 R74, desc[UR24][R12.64] ;  /* 0x000000180c4a1981 */ /* 0x000f22000c1e1b20 */
[----:B------:R-:W-:-:S03]  /*5420*/  ISETP.LT.AND P1, PT, R8, R85, P5 ;  /* 0x000000550800720c */ /* 0x000fc60002f21270 */
[----:B------:R-:W3:Y:S01]  /*5430*/  @P0 LDG.E.LTC128B.64 R80, desc[UR24][R10.64+0x100] ;  /* 0x000100180a500981 */ /* 0x000ee2000c1e1b20 */
[----:B------:R-:W-:-:S03]  /*5440*/  ISETP.LT.AND P0, PT, R0, R85, P3 ;  /* 0x000000550000720c */ /* 0x000fc60001f01270 */
[----:B------:R-:W4:Y:S06]  /*5450*/  @P2 LDG.E.LTC128B.64 R76, desc[UR24][R14.64+0x100] ;  /* 0x000100180e4c2981 */ /* 0x000f2c000c1e1b20 */
[----:B------:R-:W4:Y:S04]  /*5460*/  @P1 LDG.E.LTC128B.64 R72, desc[UR24][R12.64+0x100] ;  /* 0x000100180c481981 */ /* 0x000f28000c1e1b20 */
[----:B------:R-:W4:Y:S01]  /*5470*/  @P0 LDG.E.LTC128B.64 R70, desc[UR24][R16.64] ;  /* 0x0000001810460981 */ /* 0x000f22000c1e1b20 */
[----:B------:R-:W-:-:S13]  /*5480*/  ISETP.LT.AND P0, PT, R0, R85, P5 ;  /* 0x000000550000720c */ /* 0x000fda0002f01270 */
[----:B------:R-:W4:Y:S01]  /*5490*/  @P0 LDG.E.LTC128B.64 R68, desc[UR24][R16.64+0x100] ;  /* 0x0001001810440981 */ /* 0x000f22000c1e1b20 */
[----:B------:R-:W-:Y:S01]  /*54a0*/  BAR.SYNC.DEFER_BLOCKING 0x0 ;  /* 0x0000000000007b1d */ /* 0x000fe20000010000 */
[----:B------:R-:W-:-:S05]  /*54b0*/  P2R R4, PR, RZ, 0x10 ;  /* 0x00000010ff047803 */ /* 0x000fca0000000000 */
[----:B-----5:R-:W-:Y:S04]  /*54c0*/  STS.128 [R87], R64 ;  /* 0x0000004057007388 */ /* 0x020fe80000000c00 */
[----:B------:R-:W-:Y:S04]  /*54d0*/  STS.128 [R87+0x40], R60 ;  /* 0x0000403c57007388 */ /* 0x000fe80000000c00 */
[----:B------:R-:W-:Y:S04]  /*54e0*/  STS.128 [R87+0x80], R56 ;  /* 0x0000803857007388 */ /* 0x000fe80000000c00 */
[----:B------:R-:W-:Y:S01]  /*54f0*/  STS.128 [R87+0xc0], R52 ;  /* 0x0000c03457007388 */ /* 0x000fe20000000c00 */
[----:B------:R-:W-:Y:S01]  /*5500*/  BAR.SYNC.DEFER_BLOCKING 0x0 ;  /* 0x0000000000007b1d */ /* 0x000fe20000010000 */
[----:B------:R-:W-:-:S05]  /*5510*/  ISETP.NE.AND P5, PT, R4, RZ, PT ;  /* 0x000000ff0400720c */ /* 0x000fca0003fa5270 */
[----:B------:R-:W1:Y:S04]  /*5520*/  LDS.64 R18, [R86] ;  /* 0x0000000056127984 */ /* 0x000e680000000a00 */
[----:B------:R-:W1:Y:S04]  /*5530*/  LDS.64 R4, [R86+0x100] ;  /* 0x0001000056047984 */ /* 0x000e680000000a00 */
[----:B------:R-:W1:Y:S04]  /*5540*/  LDS.64 R28, [R86+0x220] ;  /* 0x00022000561c7984 */ /* 0x000e680000000a00 */
[----:B------:R-:W1:Y:S04]  /*5550*/  LDS.64 R26, [R86+0x320] ;  /* 0x00032000561a7984 */ /* 0x000e680000000a00 */
[----:B------:R-:W1:Y:S04]  /*5560*/  LDS.64 R24, [R86+0x440] ;  /* 0x0004400056187984 */ /* 0x000e680000000a00 */
[----:B------:R-:W1:Y:S04]  /*5570*/  LDS.64 R22, [R86+0x540] ;  /* 0x0005400056167984 */ /* 0x000e680000000a00 */
[----:B------:R-:W1:Y:S04]  /*5580*/  LDS.64 R20, [R86+0x660] ;  /* 0x0006600056147984 */ /* 0x000e680000000a00 */
[----:B------:R-:W1:Y:S01]  /*5590*/  LDS.64 R30, [R86+0x760] ;  /* 0x00076000561e7984 */ /* 0x000e620000000a00 */
[----:B------:R-:W-:-:S02]  /*55a0*/  ISETP.GE.OR P1, PT, R6, R85, !P6 ;  /* 0x000000550600720c */ /* 0x000fc40007726670 */
[-C--:B------:R-:W-:Y:S01]  /*55b0*/  ISETP.GE.OR P0, PT, R6, R85.reuse, !P5 ;  /* 0x000000550600720c */ /* 0x080fe20006f06670 */
[-C--:B-1----:R-:W-:Y:S02]  /*55c0*/  DMUL R18, R18, R98.reuse ;  /* 0x0000006212127228 */ /* 0x082fe40000000000 */
[-C--:B------:R-:W-:Y:S01]  /*55d0*/  DMUL R4, R4, R98.reuse ;  /* 0x0000006204047228 */ /* 0x080fe20000000000 */
[CC--:B------:R-:W-:Y:S01]  /*55e0*/  ISETP.GE.OR P4, PT, R2.reuse, R85.reuse, !P6 ;  /* 0x000000550200720c */ /* 0x0c0fe20007786670 */
[-C--:B------:R-:W-:Y:S01]  /*55f0*/  DMUL R28, R28, R98.reuse ;  /* 0x000000621c1c7228 */ /* 0x080fe20000000000 */
[-C--:B------:R-:W-:Y:S01]  /*5600*/  ISETP.GE.OR P3, PT, R2, R85.reuse, !P5 ;  /* 0x000000550200720c */ /* 0x080fe20006f66670 */
[-C--:B------:R-:W-:Y:S01]  /*5610*/  DMUL R26, R26, R98.reuse ;  /* 0x000000621a1a7228 */ /* 0x080fe20000000000 */
[----:B------:R-:W-:Y:S01]  /*5620*/  ISETP.GE.OR P2, PT, R8, R85, !P6 ;  /* 0x000000550800720c */ /* 0x000fe20007746670 */
[-C--:B------:R-:W-:Y:S02]  /*5630*/  DMUL R24, R24, R98.reuse ;  /* 0x0000006218187228 */ /* 0x080fe40000000000 */
[----:B------:R-:W-:-:S02]  /*5640*/  DMUL R22, R22, R98 ;  /* 0x0000006216167228 */ /* 0x000fc40000000000 */
[-C--:B------:R-:W-:Y:S02]  /*5650*/  DMUL R20, R20, R98.reuse ;  /* 0x0000006214147228 */ /* 0x080fe40000000000 */
[----:B------:R-:W-:Y:S02]  /*5660*/  DMUL R30, R30, R98 ;  /* 0x000000621e1e7228 */ /* 0x000fe40000000000 */
[----:B--2---:R-:W-:-:S07]  /*5670*/  DFMA R18, R82, R96, R18 ;  /* 0x000000605212722b */ /* 0x004fce0000000012 */
[----:B------:R1:W-:Y:S01]  /*5680*/  @!P1 ST.E.64 desc[UR24][R10.64], R18 ;  /* 0x000000120a009985 */ /* 0x0003e2000c101b18 */
[----:B------:R-:W-:Y:S01]  /*5690*/  ISETP.GE.OR P1, PT, R8, R85, !P5 ;  /* 0x000000550800720c */ /* 0x000fe20006f26670 */
[-C--:B---3--:R-:W-:Y:S02]  /*56a0*/  DFMA R4, R80, R96.reuse, R4 ;  /* 0x000000605004722b */ /* 0x088fe40000000004 */
[----:B------:R-:W-:-:S05]  /*56b0*/  DFMA R28, R78, R96, R28 ;  /* 0x000000604e1c722b */ /* 0x000fca000000001c */
[----:B------:R1:W-:Y:S01]  /*56c0*/  @!P0 ST.E.64 desc[UR24][R10.64+0x100], R4 ;  /* 0x000100040a008985 */ /* 0x0003e2000c101b18 */
[CC--:B------:R-:W-:Y:S01]  /*56d0*/  ISETP.GE.OR P0, PT, R0.reuse, R85.reuse, !P6 ;  /* 0x000000550000720c */ /* 0x0c0fe20007706670 */
[-C--:B----4-:R-:W-:Y:S02]  /*56e0*/  DFMA R26, R76, R96.reuse, R26 ;  /* 0x000000604c1a722b */ /* 0x090fe4000000001a */
[-C--:B------:R-:W-:Y:S02]  /*56f0*/  DFMA R24, R74, R96.reuse, R24 ;  /* 0x000000604a18722b */ /* 0x080fe40000000018 */
[-C--:B------:R-:W-:Y:S02]  /*5700*/  DFMA R22, R72, R96.reuse, R22 ;  /* 0x000000604816722b */ /* 0x080fe40000000016 */
[-C--:B------:R-:W-:Y:S01]  /*5710*/  DFMA R20, R70, R96.reuse, R20 ;  /* 0x000000604614722b */ /* 0x080fe20000000014 */
[----:B------:R1:W-:Y:S04]  /*5720*/  @!P4 ST.E.64 desc[UR24][R14.64], R28 ;  /* 0x0000001c0e00c985 */ /* 0x0003e8000c101b18 */
[----:B------:R1:W-:Y:S04]  /*5730*/  @!P3 ST.E.64 desc[UR24][R14.64+0x100], R26 ;  /* 0x0001001a0e00b985 */ /* 0x0003e8000c101b18 */
[----:B------:R1:W-:Y:S04]  /*5740*/  @!P2 ST.E.64 desc[UR24][R12.64], R24 ;  /* 0x000000180c00a985 */ /* 0x0003e8000c101b18 */
[----:B------:R1:W-:Y:S04]  /*5750*/  @!P1 ST.E.64 desc[UR24][R12.64+0x100], R22 ;  /* 0x000100160c009985 */ /* 0x0003e8000c101b18 */
[----:B------:R1:W-:Y:S01]  /*5760*/  @!P0 ST.E.64 desc[UR24][R16.64], R20 ;  /* 0x0000001410008985 */ /* 0x0003e2000c101b18 */
[----:B------:R-:W-:Y:S01]  /*5770*/  ISETP.GE.OR P0, PT, R0, R85, !P5 ;  /* 0x000000550000720c */ /* 0x000fe20006f06670 */
[----:B------:R-:W-:-:S12]  /*5780*/  DFMA R30, R68, R96, R30 ;  /* 0x00000060441e722b */ /* 0x000fd8000000001e */
[----:B------:R-:W-:Y:S05]  /*5790*/  @P0 BRA `(.L_x_18) ;  /* 0x0000000c006c0947 */ /* 0x000fea0003800000 */
[----:B------:R3:W-:Y:S01]  /*57a0*/  ST.E.64 desc[UR24][R16.64+0x100], R30 ;  /* 0x0001001e10007985 */ /* 0x0007e2000c101b18 */
[----:B------:R-:W-:Y:S05]  /*57b0*/  BRA `(.L_x_18) ;  /* 0x0000000c00647947 */ /* 0x000fea0003800000 */
.L_x_17:
[----:B------:R-:W-:Y:S05]  /*57c0*/  WARPSYNC.ALL ;  /* 0x0000000000007948 */ /* 0x000fea0003800000 */
[----:B------:R-:W-:Y:S01]  /*57d0*/  BAR.SYNC.DEFER_BLOCKING 0x0 ;  /* 0x0000000000007b1d */ /* 0x000fe20000010000 */
[----:B------:R-:W-:Y:S01]  /*57e0*/  LOP3.LUT P0, R88, R88, 0xff, RZ, 0xc0, !PT ;  /* 0x000000ff58587812 */ /* 0x000fe2000780c0ff */
[----:B------:R-:W-:Y:S01]  /*57f0*/  VIADD R2, R0, 0x1 ;  /* 0x0000000100027836 */ /* 0x000fe20000000000 */
[----:B------:R-:W-:Y:S02]  /*5800*/  LOP3.LUT P1, R89, R89, 0xff, RZ, 0xc0, !PT ;  /* 0x000000ff59597812 */ /* 0x000fe4000782c0ff */
[----:B------:R-:W-:Y:S01]  /*5810*/  ISETP.NE.AND P5, PT, R88, RZ, PT ;  /* 0x000000ff5800720c */ /* 0x000fe20003fa5270 */
[----:B------:R-:W2:Y:S01]  /*5820*/  LDCU UR10, c[0x0][0x380] ;  /* 0x00007000ff0a77ac */ /* 0x000ea20008000800 */
[----:B------:R-:W-:Y:S01]  /*5830*/  ISETP.NE.AND P6, PT, R89, RZ, PT ;  /* 0x000000ff5900720c */ /* 0x000fe20003fc5270 */
[----:B------:R-:W3:Y:S01]  /*5840*/  LDCU.64 UR6, c[0x0][0x3f8] ;  /* 0x00007f00ff0677ac */ /* 0x000ee20008000a00 */
[----:B------:R-:W4:Y:S01]  /*5850*/  LDCU.64 UR4, c[0x0][0x410] ;  /* 0x00008200ff0477ac */ /* 0x000f220008000a00 */
[----:B------:R-:W-:-:S04]  /*5860*/  DEPBAR.LE SB5, 0xf ;  /* 0x0000d3c00000791a */ /* 0x000fc80000000000 */
[----:B------:R-:W-:Y:S01]  /*5870*/  STS.128 [R87], R4 ;  /* 0x0000000457007388 */ /* 0x000fe20000000c00 */
[C---:B--2---:R-:W-:Y:S02]  /*5880*/  ISETP.GE.OR P0, PT, R0.reuse, UR10, !P0 ;  /* 0x0000000a00007c0c */ /* 0x044fe4000c706670 */
[----:B------:R-:W-:Y:S01]  /*5890*/  ISETP.GE.OR P1, PT, R0, UR10, !P1 ;  /* 0x0000000a00007c0c */ /* 0x000fe2000cf26670 */
[----:B------:R-:W-:-:S04]  /*58a0*/  DEPBAR.LE SB5, 0xe ;  /* 0x0000d3800000791a */ /* 0x000fc80000000000 */
[----:B------:R-:W-:Y:S01]  /*58b0*/  STS.128 [R87+0x40], R8 ;  /* 0x0000400857007388 */ /* 0x000fe20000000c00 */
[C---:B------:R-:W-:Y:S02]  /*58c0*/  ISETP.GE.OR P3, PT, R2.reuse, UR10, !P5 ;  /* 0x0000000a02007c0c */ /* 0x040fe4000ef66670 */
[----:B------:R-:W-:Y:S01]  /*58d0*/  ISETP.GE.OR P2, PT, R2, UR10, !P6 ;  /* 0x0000000a02007c0c */ /* 0x000fe2000f746670 */
[----:B------:R-:W-:-:S04]  /*58e0*/  DEPBAR.LE SB5, 0xc ;  /* 0x0000d3000000791a */ /* 0x000fc80000000000 */
[----:B------:R-:W-:Y:S01]  /*58f0*/  STS.128 [R87+0x80], R12 ;  /* 0x0000800c57007388 */ /* 0x000fe20000000c00 */
[----:B------:R-:W-:-:S03]  /*5900*/  VIADD R2, R0, 0x2 ;  /* 0x0000000200027836 */ /* 0x000fc60000000000 */
[----:B------:R-:W-:Y:S01]  /*5910*/  STS.128 [R87+0xc0], R16 ;  /* 0x0000c01057007388 */ /* 0x000fe20000000c00 */
[----:B------:R-:W-:Y:S01]  /*5920*/  BAR.SYNC.DEFER_BLOCKING 0x0 ;  /* 0x0000000000007b1d */ /* 0x000fe20000010000 */
[----:B------:R-:W-:-:S05]  /*5930*/  ISETP.GE.OR P4, PT, R2, UR10, !P5 ;  /* 0x0000000a02007c0c */ /* 0x000fca000ef86670 */
[----:B------:R-:W2:Y:S04]  /*5940*/  @!P0 LDS.64 R74, [R86] ;  /* 0x00000000564a8984 */ /* 0x000ea80000000a00 */
[----:B------:R-:W3:Y:S04]  /*5950*/  LDS.64 R76, [R86+0x100] ;  /* 0x00010000564c7984 */ /* 0x000ee80000000a00 */
[----:B------:R-:W4:Y:S04]  /*5960*/  LDS.64 R72, [R86+0x220] ;  /* 0x0002200056487984 */ /* 0x000f280000000a00 */
[----:B-1----:R-:W1:Y:S04]  /*5970*/  LDS.64 R70, [R86+0x320] ;  /* 0x0003200056467984 */ /* 0x002e680000000a00 */
[----:B------:R-:W-:Y:S04]  /*5980*/  LDS.64 R4, [R86+0x540] ;  /* 0x0005400056047984 */ /* 0x000fe80000000a00 */
[----:B------:R-:W1:Y:S04]  /*5990*/  LDS.64 R68, [R86+0x440] ;  /* 0x0004400056447984 */ /* 0x000e680000000a00 */
[----:B------:R-:W1:Y:S04]  /*59a0*/  LDS.64 R8, [R86+0x660] ;  /* 0x0006600056087984 */ /* 0x000e680000000a00 */
[----:B------:R-:W1:Y:S01]  /*59b0*/  LDS.64 R6, [R86+0x760] ;  /* 0x0007600056067984 */ /* 0x000e620000000a00 */
[----:B--2---:R-:W-:-:S02]  /*59c0*/  @!P0 DMUL R74, R74, R98 ;  /* 0x000000624a4a8228 */ /* 0x004fc40000000000 */
[----:B---3--:R-:W-:-:S05]  /*59d0*/  @!P1 DMUL R76, R76, R98 ;  /* 0x000000624c4c9228 */ /* 0x008fca0000000000 */
[----:B------:R-:W-:Y:S01]  /*59e0*/  @!P0 ST.E.64 desc[UR24][R100.64], R74 ;  /* 0x0000004a64008985 */ /* 0x000fe2000c101b18 */
[----:B------:R-:W-:Y:S01]  /*59f0*/  IADD3 R10, P0, PT, R100, UR6, RZ ;  /* 0x00000006640a7c10 */ /* 0x000fe2000ff1e0ff */
[-C--:B----4-:R-:W-:Y:S02]  /*5a00*/  @!P3 DMUL R72, R72, R98.reuse ;  /* 0x000000624848b228 */ /* 0x090fe40000000000 */
[----:B------:R-:W-:Y:S01]  /*5a10*/  @!P1 ST.E.64 desc[UR24][R100.64+0x100], R76 ;  /* 0x0001004c64009985 */ /* 0x000fe2000c101b18 */
[-C--:B-1----:R-:W-:Y:S01]  /*5a20*/  @!P2 DMUL R70, R70, R98.reuse ;  /* 0x000000624646a228 */ /* 0x082fe20000000000 */
[----:B------:R-:W-:Y:S02]  /*5a30*/  IADD3.X R11, PT, PT, R101, UR7, RZ, P0, !PT ;  /* 0x00000007650b7c10 */ /* 0x000fe400087fe4ff */
[----:B------:R-:W-:Y:S01]  /*5a40*/  ISETP.GE.OR P1, PT, R2, UR10, !P6 ;  /* 0x0000000a02007c0c */ /* 0x000fe2000f726670 */
[----:B------:R-:W-:Y:S01]  /*5a50*/  VIADD R2, R0, 0x3 ;  /* 0x0000000300027836 */ /* 0x000fe20000000000 */
[----:B------:R-:W-:Y:S01]  /*5a60*/  IADD3 R12, P0, PT, R10, UR6, RZ ;  /* 0x000000060a0c7c10 */ /* 0x000fe2000ff1e0ff */
[----:B------:R-:W-:Y:S01]  /*5a70*/  @!P3 ST.E.64 desc[UR24][R10.64], R72 ;  /* 0x000000480a00b985 */ /* 0x000fe2000c101b18 */
[----:B------:R-:W-:-:S02]  /*5a80*/  @!P4 DMUL R68, R68, R98 ;  /* 0x000000624444c228 */ /* 0x000fc40000000000 */
[C---:B------:R-:W-:Y:S01]  /*5a90*/  ISETP.GE.OR P3, PT, R2.reuse, UR10, !P5 ;  /* 0x0000000a02007c0c */ /* 0x040fe2000ef66670 */
[----:B------:R-:W-:Y:S01]  /*5aa0*/  @!P2 ST.E.64 desc[UR24][R10.64+0x100], R70 ;  /* 0x000100460a00a985 */ /* 0x000fe2000c101b18 */
[----:B------:R-:W-:Y:S01]  /*5ab0*/  ISETP.GE.OR P2, PT, R2, UR10, !P6 ;  /* 0x0000000a02007c0c */ /* 0x000fe2000f746670 */
[----:B------:R-:W-:Y:S01]  /*5ac0*/  VIADD R2, R0, 0x8 ;  /* 0x0000000800027836 */ /* 0x000fe20000000000 */
[----:B------:R-:W-:-:S03]  /*5ad0*/  IADD3.X R13, PT, PT, R11, UR7, RZ, P0, !PT ;  /* 0x000000070b0d7c10 */ /* 0x000fc600087fe4ff */
[-C--:B------:R-:W-:Y:S01]  /*5ae0*/  @!P1 DMUL R14, R4, R98.reuse ;  /* 0x00000062040e9228 */ /* 0x080fe20000000000 */
[----:B------:R-:W-:Y:S01]  /*5af0*/  IADD3 R4, P0, PT, R12, UR6, RZ ;  /* 0x000000060c047c10 */ /* 0x000fe2000ff1e0ff */
[----:B------:R-:W-:Y:S04]  /*5b00*/  @!P4 ST.E.64 desc[UR24][R12.64], R68 ;  /* 0x000000440c00c985 */ /* 0x000fe8000c101b18 */
[-C--:B------:R-:W-:Y:S01]  /*5b10*/  @!P3 DMUL R8, R8, R98.reuse ;  /* 0x000000620808b228 */ /* 0x080fe20000000000 */
[----:B------:R-:W-:Y:S01]  /*5b20*/  IADD3.X R5, PT, PT, R13, UR7, RZ, P0, !PT ;  /* 0x000000070d057c10 */ /* 0x000fe200087fe4ff */
[----:B------:R-:W-:Y:S01]  /*5b30*/  @!P2 DMUL R6, R6, R98 ;  /* 0x000000620606a228 */ /* 0x000fe20000000000 */
[----:B------:R-:W-:Y:S01]  /*5b40*/  @!P1 ST.E.64 desc[UR24][R12.64+0x100], R14 ;  /* 0x0001000e0c009985 */ /* 0x000fe2000c101b18 */
[----:B------:R-:W-:-:S02]  /*5b50*/  ISETP.GE.OR P0, PT, R2, UR10, !P5 ;  /* 0x0000000a02007c0c */ /* 0x000fc4000ef06670 */
[----:B------:R-:W-:Y:S01]  /*5b60*/  ISETP.GE.OR P1, PT, R2, UR10, !P6 ;  /* 0x0000000a02007c0c */ /* 0x000fe2000f726670 */
[----:B------:R1:W-:Y:S01]  /*5b70*/  @!P3 ST.E.64 desc[UR24][R4.64], R8 ;  /* 0x000000080400b985 */ /* 0x0003e2000c101b18 */
[----:B------:R-:W-:-:S03]  /*5b80*/  VIADD R2, R0, 0x9 ;  /* 0x0000000900027836 */ /* 0x000fc60000000000 */
[----:B------:R-:W-:Y:S01]  /*5b90*/  @!P2 ST.E.64 desc[UR24][R4.64+0x100], R6 ;  /* 0x000100060400a985 */ /* 0x000fe2000c101b18 */
[----:B------:R-:W-:Y:S01]  /*5ba0*/  BAR.SYNC.DEFER_BLOCKING 0x0 ;  /* 0x0000000000007b1d */ /* 0x000fe20000010000 */
[----:B------:R-:W-:Y:S02]  /*5bb0*/  ISETP.GE.OR P3, PT, R2, UR10, !P5 ;  /* 0x0000000a02007c0c */ /* 0x000fe4000ef66670 */
[----:B-1----:R-:W-:-:S03]  /*5bc0*/  IADD3 R8, P2, PT, R100, UR4, RZ ;  /* 0x0000000464087c10 */ /* 0x002fc6000ff5e0ff */
[----:B------:R-:W-:-:S04]  /*5bd0*/  DEPBAR.LE SB5, 0x8 ;  /* 0x0000d2000000791a */ /* 0x000fc80000000000 */
[----:B------:R-:W-:Y:S01]  /*5be0*/  STS.128 [R87], R32 ;  /* 0x0000002057007388 */ /* 0x000fe20000000c00 */
[----:B------:R-:W-:Y:S02]  /*5bf0*/  IADD3.X R9, PT, PT, R101, UR5, RZ, P2, !PT ;  /* 0x0000000565097c10 */ /* 0x000fe400097fe4ff */
[----:B------:R-:W-:Y:S01]  /*5c00*/  ISETP.GE.OR P2, PT, R2, UR10, !P6 ;  /* 0x0000000a02007c0c */ /* 0x000fe2000f746670 */
[----:B------:R-:W-:Y:S01]  /*5c10*/  STS.128 [R87+0x40], R28 ;  /* 0x0000401c57007388 */ /* 0x000fe20000000c00 */
[----:B------:R-:W-:-:S03]  /*5c20*/  VIADD R2, R0, 0xa ;  /* 0x0000000a00027836 */ /* 0x000fc60000000000 */
[----:B------:R-:W-:Y:S02]  /*5c30*/  STS.128 [R87+0x80], R24 ;  /* 0x0000801857007388 */ /* 0x000fe40000000c00 */
[----:B------:R-:W-:Y:S02]  /*5c40*/  ISETP.GE.OR P4, PT, R2, UR10, !P5 ;  /* 0x0000000a02007c0c */ /* 0x000fe4000ef86670 */
[----:B------:R-:W-:Y:S01]  /*5c50*/  STS.128 [R87+0xc0], R20 ;  /* 0x0000c01457007388 */ /* 0x000fe20000000c00 */
[----:B------:R-:W-:Y:S06]  /*5c60*/  BAR.SYNC.DEFER_BLOCKING 0x0 ;  /* 0x0000000000007b1d */ /* 0x000fec0000010000 */
[----:B------:R-:W1:Y:S04]  /*5c70*/  @!P0 LDS.64 R12, [R86] ;  /* 0x00000000560c8984 */ /* 0x000e680000000a00 */
[----:B------:R-:W2:Y:S04]  /*5c80*/  LDS.64 R68, [R86+0x100] ;  /* 0x0001000056447984 */ /* 0x000ea80000000a00 */
[----:B------:R-:W3:Y:S04]  /*5c90*/  LDS.64 R18, [R86+0x220] ;  /* 0x0002200056127984 */ /* 0x000ee80000000a00 */
[----:B------:R-:W4:Y:S04]  /*5ca0*/  LDS.64 R16, [R86+0x320] ;  /* 0x0003200056107984 */ /* 0x000f280000000a00 */
[----:B------:R-:W4:Y:S04]  /*5cb0*/  LDS.64 R6, [R86+0x440] ;  /* 0x0004400056067984 */ /* 0x000f280000000a00 */
[----:B------:R-:W-:Y:S04]  /*5cc0*/  LDS.64 R4, [R86+0x540] ;  /* 0x0005400056047984 */ /* 0x000fe80000000a00 */
[----:B------:R-:W4:Y:S01]  /*5cd0*/  LDS.64 R14, [R86+0x660] ;  /* 0x00066000560e7984 */ /* 0x000f220000000a00 */
[----:B-1----:R-:W-:-:S03]  /*5ce0*/  @!P0 DMUL R20, R12, R98 ;  /* 0x000000620c148228 */ /* 0x002fc60000000000 */
[----:B------:R-:W1:Y:S01]  /*5cf0*/  LDS.64 R12, [R86+0x760] ;  /* 0x00076000560c7984 */ /* 0x000e620000000a00 */
[----:B--2---:R-:W-:-:S03]  /*5d00*/  @!P1 DMUL R68, R68, R98 ;  /* 0x0000006244449228 */ /* 0x004fc60000000000 */
[----:B------:R2:W-:Y:S01]  /*5d10*/  @!P0 ST.E.64 desc[UR24][R8.64], R20 ;  /* 0x0000001408008985 */ /* 0x0005e2000c101b18 */
[----:B------:R-:W-:Y:S01]  /*5d20*/  IADD3 R10, P0, PT, R10, UR4, RZ ;  /* 0x000000040a0a7c10 */ /* 0x000fe2000ff1e0ff */
[-C--:B---3--:R-:W-:Y:S02]  /*5d30*/  @!P3 DMUL R18, R18, R98.reuse ;  /* 0x000000621212b228 */ /* 0x088fe40000000000 */
[----:B------:R-:W-:Y:S01]  /*5d40*/  @!P1 ST.E.64 desc[UR24][R8.64+0x100], R68 ;  /* 0x0001004408009985 */ /* 0x000fe2000c101b18 */
[-C--:B----4-:R-:W-:Y:S01]  /*5d50*/  @!P2 DMUL R22, R16, R98.reuse ;  /* 0x000000621016a228 */ /* 0x090fe20000000000 */
        /* <DEDUP_REMOVED lines=10> */
[----:B------:R-:W-:-:S05]  /*5e00*/  IADD3.X R17, PT, PT, R11, UR7, RZ, P0, !PT ;  /* 0x000000070b117c10 */ /* 0x000fca00087fe4ff */
[----:B------:R3:W-:Y:S04]  /*5e10*/  @!P4 ST.E.64 desc[UR24][R16.64], R6 ;  /* 0x000000061000c985 */ /* 0x0007e8000c101b18 */
[-C--:B------:R-:W-:Y:S02]  /*5e20*/  @!P3 DMUL R14, R14, R98.reuse ;  /* 0x000000620e0eb228 */ /* 0x080fe40000000000 */
[-C--:B--2---:R-:W-:Y:S01]  /*5e30*/  @!P1 DMUL R20, R4, R98.reuse ;  /* 0x0000006204149228 */ /* 0x084fe20000000000 */
[----:B------:R-:W-:Y:S01]  /*5e40*/  IADD3 R4, P0, PT, R16, UR6, RZ ;  /* 0x0000000610047c10 */ /* 0x000fe2000ff1e0ff */
[----:B-1----:R-:W-:-:S03]  /*5e50*/  @!P2 DMUL R12, R12, R98 ;  /* 0x000000620c0ca228 */ /* 0x002fc60000000000 */
[----:B------:R-:W-:Y:S02]  /*5e60*/  IADD3.X R5, PT, PT, R17, UR7, RZ, P0, !PT ;  /* 0x0000000711057c10 */ /* 0x000fe400087fe4ff */
[----:B------:R-:W-:Y:S01]  /*5e70*/  ISETP.GE.OR P0, PT, R2, UR10, !P5 ;  /* 0x0000000a02007c0c */ /* 0x000fe2000ef06670 */
[----:B---3--:R-:W-:Y:S02]  /*5e80*/  @!P1 IMAD.MOV.U32 R6, RZ, RZ, R16 ;  /* 0x000000ffff069224 */ /* 0x008fe400078e0010 */
[----:B------:R-:W-:-:S05]  /*5e90*/  @!P1 IMAD.MOV.U32 R7, RZ, RZ, R17 ;  /* 0x000000ffff079224 */ /* 0x000fca00078e0011 */
[----:B------:R-:W-:Y:S01]  /*5ea0*/  @!P1 ST.E.64 desc[UR24][R6.64+0x100], R20 ;  /* 0x0001001406009985 */ /* 0x000fe2000c101b18 */
[----:B------:R-:W-:-:S03]  /*5eb0*/  IADD3 R8, P1, PT, R8, UR4, RZ ;  /* 0x0000000408087c10 */ /* 0x000fc6000ff3e0ff */
[----:B------:R-:W-:Y:S01]  /*5ec0*/  @!P3 ST.E.64 desc[UR24][R4.64], R14 ;  /* 0x0000000e0400b985 */ /* 0x000fe2000c101b18 */
[----:B------:R-:W-:-:S03]  /*5ed0*/  IADD3.X R9, PT, PT, R9, UR5, RZ, P1, !PT ;  /* 0x0000000509097c10 */ /* 0x000fc60008ffe4ff */
[----:B------:R-:W-:Y:S01]  /*5ee0*/  @!P2 ST.E.64 desc[UR24][R4.64+0x100], R12 ;  /* 0x0001000c0400a985 */ /* 0x000fe2000c101b18 */
[----:B------:R-:W-:Y:S01]  /*5ef0*/  BAR.SYNC.DEFER_BLOCKING 0x0 ;  /* 0x0000000000007b1d */ /* 0x000fe20000010000 */
[----:B------:R-:W-:Y:S01]  /*5f00*/  ISETP.GE.OR P2, PT, R2, UR10, !P6 ;  /* 0x0000000a02007c0c */ /* 0x000fe2000f746670 */
[----:B------:R-:W-:-:S05]  /*5f10*/  VIADD R2, R0, 0x11 ;  /* 0x0000001100027836 */ /* 0x000fca0000000000 */
[C---:B------:R-:W-:Y:S02]  /*5f20*/  ISETP.GE.OR P4, PT, R2.reuse, UR10, !P5 ;  /* 0x0000000a02007c0c */ /* 0x040fe4000ef86670 */
[----:B------:R-:W-:Y:S01]  /*5f30*/  ISETP.GE.OR P1, PT, R2, UR10, !P6 ;  /* 0x0000000a02007c0c */ /* 0x000fe2000f726670 */
[----:B------:R-:W-:-:S05]  /*5f40*/  VIADD R2, R0, 0x12 ;  /* 0x0000001200027836 */ /* 0x000fca0000000000 */
[----:B------:R-:W-:Y:S01]  /*5f50*/  ISETP.GE.OR P3, PT, R2, UR10, !P5 ;  /* 0x0000000a02007c0c */ /* 0x000fe2000ef66670 */
[----:B------:R-:W-:-:S04]  /*5f60*/  DEPBAR.LE SB5, 0x5 ;  /* 0x0000d1400000791a */ /* 0x000fc80000000000 */
[----:B------:R-:W-:Y:S04]  /*5f70*/  STS.128 [R87], R36 ;  /* 0x0000002457007388 */ /* 0x000fe80000000c00 */
[----:B------:R-:W-:Y:S04]  /*5f80*/  STS.128 [R87+0x40], R40 ;  /* 0x0000402857007388 */ /* 0x000fe80000000c00 */
[----:B------:R-:W-:Y:S01]  /*5f90*/  STS.128 [R87+0x80], R44 ;  /* 0x0000802c57007388 */ /* 0x000fe20000000c00 */
[----:B------:R-:W-:-:S04]  /*5fa0*/  DEPBAR.LE SB5, 0x4 ;  /* 0x0000d1000000791a */ /* 0x000fc80000000000 */
[----:B------:R-:W-:Y:S01]  /*5fb0*/  STS.128 [R87+0xc0], R48 ;  /* 0x0000c03057007388 */ /* 0x000fe20000000c00 */
[----:B------:R-:W-:Y:S06]  /*5fc0*/  BAR.SYNC.DEFER_BLOCKING 0x0 ;  /* 0x0000000000007b1d */ /* 0x000fec0000010000 */
[----:B------:R-:W1:Y:S04]  /*5fd0*/  @!P0 LDS.64 R20, [R86] ;  /* 0x0000000056148984 */ /* 0x000e680000000a00 */
[----:B------:R-:W2:Y:S04]  /*5fe0*/  LDS.64 R22, [R86+0x100] ;  /* 0x0001000056167984 */ /* 0x000ea80000000a00 */
[----:B------:R-:W3:Y:S04]  /*5ff0*/  LDS.64 R18, [R86+0x220] ;  /* 0x0002200056127984 */ /* 0x000ee80000000a00 */
[----:B------:R-:W4:Y:S04]  /*6000*/  LDS.64 R16, [R86+0x320] ;  /* 0x0003200056107984 */ /* 0x000f280000000a00 */
[----:B------:R-:W4:Y:S04]  /*6010*/  LDS.64 R4, [R86+0x440] ;  /* 0x0004400056047984 */ /* 0x000f280000000a00 */
[----:B------:R-:W4:Y:S04]  /*6020*/  LDS.64 R14, [R86+0x540] ;  /* 0x00054000560e7984 */ /* 0x000f280000000a00 */
[----:B------:R-:W4:Y:S04]  /*6030*/  LDS.64 R12, [R86+0x660] ;  /* 0x00066000560c7984 */ /* 0x000f280000000a00 */
[----:B------:R-:W4:Y:S01]  /*6040*/  LDS.64 R6, [R86+0x760] ;  /* 0x0007600056067984 */ /* 0x000f220000000a00 */
[----:B-1----:R-:W-:-:S02]  /*6050*/  @!P0 DMUL R20, R20, R98 ;  /* 0x0000006214148228 */ /* 0x002fc40000000000 */
[----:B--2---:R-:W-:-:S05]  /*6060*/  @!P2 DMUL R22, R22, R98 ;  /* 0x000000621616a228 */ /* 0x004fca0000000000 */
[----:B------:R1:W-:Y:S01]  /*6070*/  @!P0 ST.E.64 desc[UR24][R8.64], R20 ;  /* 0x0000001408008985 */ /* 0x0003e2000c101b18 */
[----:B------:R-:W-:Y:S01]  /*6080*/  IADD3 R10, P0, PT, R10, UR4, RZ ;  /* 0x000000040a0a7c10 */ /* 0x000fe2000ff1e0ff */
[-C--:B---3--:R-:W-:Y:S02]  /*6090*/  @!P4 DMUL R18, R18, R98.reuse ;  /* 0x000000621212c228 */ /* 0x088fe40000000000 */
[----:B------:R2:W-:Y:S01]  /*60a0*/  @!P2 ST.E.64 desc[UR24][R8.64+0x100], R22 ;  /* 0x000100160800a985 */ /* 0x0005e2000c101b18 */
[-C--:B----4-:R-:W-:Y:S01]  /*60b0*/  @!P1 DMUL R16, R16, R98.reuse ;  /* 0x0000006210109228 */ /* 0x090fe20000000000 */
[----:B------:R-:W-:Y:S02]  /*60c0*/  IADD3.X R11, PT, PT, R11, UR5, RZ, P0, !PT ;  /* 0x000000050b0b7c10 */ /* 0x000fe400087fe4ff */
[----:B------:R-:W-:Y:S01]  /*60d0*/  ISETP.GE.OR P0, PT, R2, UR10, !P6 ;  /* 0x0000000a02007c0c */ /* 0x000fe2000f706670 */
[----:B------:R-:W-:Y:S01]  /*60e0*/  VIADD R2, R0, 0x13 ;  /* 0x0000001300027836 */ /* 0x000fe20000000000 */
[----:B------:R-:W-:Y:S01]  /*60f0*/  @!P3 DMUL R4, R4, R98 ;  /* 0x000000620404b228 */ /* 0x000fe20000000000 */
[----:B------:R-:W-:Y:S03]  /*6100*/  @!P4 ST.E.64 desc[UR24][R10.64], R18 ;  /* 0x000000120a00c985 */ /* 0x000fe6000c101b18 */
[C---:B------:R-:W-:Y:S01]  /*6110*/  ISETP.GE.OR P2, PT, R2.reuse, UR10, !P5 ;  /* 0x0000000a02007c0c */ /* 0x040fe2000ef46670 */
[----:B------:R3:W-:Y:S01]  /*6120*/  @!P1 ST.E.64 desc[UR24][R10.64+0x100], R16 ;  /* 0x000100100a009985 */ /* 0x0007e2000c101b18 */
[----:B------:R-:W-:-:S05]  /*6130*/  ISETP.GE.OR P1, PT, R2, UR10, !P6 ;  /* 0x0000000a02007c0c */ /* 0x000fca000f726670 */
[----:B------:R-:W-:-:S06]  /*6140*/  @!P0 DMUL R14, R14, R98 ;  /* 0x000000620e0e8228 */ /* 0x000fcc0000000000 */
[-C--:B------:R-:W-:Y:S01]  /*6150*/  @!P2 DMUL R12, R12, R98.reuse ;  /* 0x000000620c0ca228 */ /* 0x080fe20000000000 */
[----:B-1----:R-:W-:Y:S01]  /*6160*/  IADD3 R20, P4, PT, R10, UR6, RZ ;  /* 0x000000060a147c10 */ /* 0x002fe2000ff9e0ff */
[----:B------:R-:W-:-:S03]  /*6170*/  @!P1 DMUL R6, R6, R98 ;  /* 0x0000006206069228 */ /* 0x000fc60000000000 */
[----:B------:R-:W-:-:S05]  /*6180*/  IADD3.X R21, PT, PT, R11, UR7, RZ, P4, !PT ;  /* 0x000000070b157c10 */ /* 0x000fca000a7fe4ff */
[----:B------:R-:W-:Y:S01]  /*6190*/  @!P3 ST.E.64 desc[UR24][R20.64], R4 ;  /* 0x000000041400b985 */ /* 0x000fe2000c101b18 */
[----:B------:R-:W-:-:S03]  /*61a0*/  IADD3 R2, P3, PT, R20, UR6, RZ ;  /* 0x0000000614027c10 */ /* 0x000fc6000ff7e0ff */
[----:B------:R-:W-:Y:S01]  /*61b0*/  @!P0 ST.E.64 desc[UR24][R20.64+0x100], R14 ;  /* 0x0001000e14008985 */ /* 0x000fe2000c101b18 */
[----:B------:R-:W-:Y:S02]  /*61c0*/  IADD3.X R3, PT, PT, R21, UR7, RZ, P3, !PT ;  /* 0x0000000715037c10 */ /* 0x000fe40009ffe4ff */
[----:B--2---:R-:W-:-:S03]  /*61d0*/  IADD3 R8, P0, PT, R8, UR4, RZ ;  /* 0x0000000408087c10 */ /* 0x004fc6000ff1e0ff */
[----:B------:R-:W-:Y:S01]  /*61e0*/  @!P2 ST.E.64 desc[UR24][R2.64], R12 ;  /* 0x0000000c0200a985 */ /* 0x000fe2000c101b18 */
[----:B------:R-:W-:Y:S02]  /*61f0*/  IADD3.X R9, PT, PT, R9, UR5, RZ, P0, !PT ;  /* 0x0000000509097c10 */ /* 0x000fe400087fe4ff */
[----:B---3--:R-:W-:Y:S01]  /*6200*/  IADD3 R10, P0, PT, R10, UR4, RZ ;  /* 0x000000040a0a7c10 */ /* 0x008fe2000ff1e0ff */
[----:B------:R1:W-:Y:S03]  /*6210*/  @!P1 ST.E.64 desc[UR24][R2.64+0x100], R6 ;  /* 0x0001000602009985 */ /* 0x0003e6000c101b18 */
[----:B------:R-:W-:Y:S01]  /*6220*/  IADD3.X R11, PT, PT, R11, UR5, RZ, P0, !PT ;  /* 0x000000050b0b7c10 */ /* 0x000fe200087fe4ff */
[----:B------:R-:W-:Y:S06]  /*6230*/  BAR.SYNC.DEFER_BLOCKING 0x0 ;  /* 0x0000000000007b1d */ /* 0x000fec0000010000 */
[----:B-----5:R-:W-:Y:S01]  /*6240*/  STS.128 [R87], R64 ;  /* 0x0000004057007388 */ /* 0x020fe20000000c00 */
[----:B-1----:R-:W-:-:S03]  /*6250*/  VIADD R2, R0, 0x18 ;  /* 0x0000001800027836 */ /* 0x002fc60000000000 */
[----:B------:R-:W-:Y:S02]  /*6260*/  STS.128 [R87+0x40], R60 ;  /* 0x0000403c57007388 */ /* 0x000fe40000000c00 */
[C---:B------:R-:W-:Y:S02]  /*6270*/  ISETP.GE.OR P1, PT, R2.reuse, UR10, !P5 ;  /* 0x0000000a02007c0c */ /* 0x040fe4000ef26670 */
[----:B------:R-:W-:Y:S01]  /*6280*/  STS.128 [R87+0x80], R56 ;  /* 0x0000803857007388 */ /* 0x000fe20000000c00 */
[----:B------:R-:W-:Y:S01]  /*6290*/  ISETP.GE.OR P3, PT, R2, UR10, !P6 ;  /* 0x0000000a02007c0c */ /* 0x000fe2000f766670 */
[----:B------:R-:W-:Y:S02]  /*62a0*/  VIADD R2, R0, 0x19 ;  /* 0x0000001900027836 */ /* 0x000fe40000000000 */
[----:B------:R-:W-:Y:S01]  /*62b0*/  STS.128 [R87+0xc0], R52 ;  /* 0x0000c03457007388 */ /* 0x000fe20000000c00 */
[----:B------:R-:W-:Y:S02]  /*62c0*/  BAR.SYNC.DEFER_BLOCKING 0x0 ;  /* 0x0000000000007b1d */ /* 0x000fe40000010000 */
[----:B------:R-:W-:-:S02]  /*62d0*/  ISETP.GE.OR P2, PT, R2, UR10, !P5 ;  /* 0x0000000a02007c0c */ /* 0x000fc4000ef46670 */
[----:B------:R-:W-:Y:S01]  /*62e0*/  ISETP.GE.OR P4, PT, R2, UR10, !P6 ;  /* 0x0000000a02007c0c */ /* 0x000fe2000f786670 */
[C---:B------:R-:W-:Y:S02]  /*62f0*/  VIADD R2, R0.reuse, 0x1a ;  /* 0x0000001a00027836 */ /* 0x040fe40000000000 */
[----:B------:R-:W-:-:S03]  /*6300*/  VIADD R0, R0, 0x1b ;  /* 0x0000001b00007836 */ /* 0x000fc60000000000 */
[----:B------:R-:W-:Y:S01]  /*6310*/  ISETP.GE.OR P0, PT, R2, UR10, !P5 ;  /* 0x0000000a02007c0c */ /* 0x000fe2000ef06670 */
[----:B------:R-:W1:Y:S04]  /*6320*/  LDS.64 R24, [R86] ;  /* 0x0000000056187984 */ /* 0x000e680000000a00 */
[----:B------:R-:W2:Y:S04]  /*6330*/  LDS.64 R22, [R86+0x100] ;  /* 0x0001000056167984 */ /* 0x000ea80000000a00 */
[----:B------:R-:W3:Y:S04]  /*6340*/  LDS.64 R16, [R86+0x220] ;  /* 0x0002200056107984 */ /* 0x000ee80000000a00 */
[----:B------:R-:W4:Y:S04]  /*6350*/  LDS.64 R14, [R86+0x320] ;  /* 0x00032000560e7984 */ /* 0x000f280000000a00 */
[----:B------:R-:W4:Y:S04]  /*6360*/  LDS.64 R12, [R86+0x440] ;  /* 0x00044000560c7984 */ /* 0x000f280000000a00 */
[----:B------:R-:W4:Y:S04]  /*6370*/  LDS.64 R6, [R86+0x540] ;  /* 0x0005400056067984 */ /* 0x000f280000000a00 */
[----:B------:R-:W4:Y:S04]  /*6380*/  LDS.64 R4, [R86+0x660] ;  /* 0x0006600056047984 */ /* 0x000f280000000a00 */
[----:B------:R-:W4:Y:S01]  /*6390*/  LDS.64 R18, [R86+0x760] ;  /* 0x0007600056127984 */ /* 0x000f220000000a00 */
[----:B-1----:R-:W-:-:S02]  /*63a0*/  DMUL R24, R24, R98 ;  /* 0x0000006218187228 */ /* 0x002fc40000000000 */
[----:B--2---:R-:W-:-:S05]  /*63b0*/  DMUL R22, R22, R98 ;  /* 0x0000006216167228 */ /* 0x004fca0000000000 */
[----:B------:R-:W-:Y:S01]  /*63c0*/  @!P1 ST.E.64 desc[UR24][R8.64], R24 ;  /* 0x0000001808009985 */ /* 0x000fe2000c101b18 */
[-C--:B---3--:R-:W-:Y:S01]  /*63d0*/  DMUL R16, R16, R98.reuse ;  /* 0x0000006210107228 */ /* 0x088fe20000000000 */
[----:B------:R-:W-:Y:S02]  /*63e0*/  ISETP.GE.OR P1, PT, R2, UR10, !P6 ;  /* 0x0000000a02007c0c */ /* 0x000fe4000f726670 */
[----:B------:R-:W-:Y:S01]  /*63f0*/  P2R R2, PR, RZ, 0x1 ;  /* 0x00000001ff027803 */ /* 0x000fe20000000000 */
[----:B------:R1:W-:Y:S01]  /*6400*/  @!P3 ST.E.64 desc[UR24][R8.64+0x100], R22 ;  /* 0x000100160800b985 */ /* 0x0003e2000c101b18 */
[----:B------:R-:W-:Y:S01]  /*6410*/  ISETP.GE.OR P3, PT, R0, UR10, !P5 ;  /* 0x0000000a00007c0c */ /* 0x000fe2000ef66670 */
[-C--:B----4-:R-:W-:Y:S01]  /*6420*/  DMUL R14, R14, R98.reuse ;  /* 0x000000620e0e7228 */ /* 0x090fe20000000000 */
[----:B------:R-:W-:Y:S01]  /*6430*/  ISETP.NE.AND P5, PT, R2, RZ, PT ;  /* 0x000000ff0200720c */ /* 0x000fe20003fa5270 */
[----:B------:R2:W-:Y:S01]  /*6440*/  @!P2 ST.E.64 desc[UR24][R10.64], R16 ;  /* 0x000000100a00a985 */ /* 0x0005e2000c101b18 */
[----:B------:R-:W-:Y:S01]  /*6450*/  IADD3 R2, P0, PT, R10, UR6, RZ ;  /* 0x000000060a027c10 */ /* 0x000fe2000ff1e0ff */
[-C--:B------:R-:W-:Y:S01]  /*6460*/  DMUL R20, R12, R98.reuse ;  /* 0x000000620c147228 */ /* 0x080fe20000000000 */
[----:B------:R-:W-:Y:S01]  /*6470*/  ISETP.GE.OR P2, PT, R0, UR10, !P6 ;  /* 0x0000000a00007c0c */ /* 0x000fe2000f746670 */
[----:B------:R-:W-:Y:S01]  /*6480*/  DMUL R6, R6, R98 ;  /* 0x0000006206067228 */ /* 0x000fe20000000000 */
[----:B------:R-:W-:-:S02]  /*6490*/  IADD3.X R3, PT, PT, R11, UR7, RZ, P0, !PT ;  /* 0x000000070b037c10 */ /* 0x000fc400087fe4ff */
[----:B------:R-:W-:Y:S01]  /*64a0*/  IADD3 R12, P0, PT, R2, UR6, RZ ;  /* 0x00000006020c7c10 */ /* 0x000fe2000ff1e0ff */
[----:B------:R-:W-:-:S03]  /*64b0*/  DMUL R4, R4, R98 ;  /* 0x0000006204047228 */ /* 0x000fc60000000000 */
[----:B------:R-:W-:Y:S01]  /*64c0*/  IADD3.X R13, PT, PT, R3, UR7, RZ, P0, !PT ;  /* 0x00000007030d7c10 */ /* 0x000fe200087fe4ff */
[----:B------:R-:W-:Y:S01]  /*64d0*/  DMUL R18, R18, R98 ;  /* 0x0000006212127228 */ /* 0x000fe20000000000 */
[----:B-1----:R-:W-:Y:S02]  /*64e0*/  @!P4 IMAD.MOV.U32 R8, RZ, RZ, R10 ;  /* 0x000000ffff08c224 */ /* 0x002fe400078e000a */
[----:B------:R-:W-:-:S05]  /*64f0*/  @!P4 IMAD.MOV.U32 R9, RZ, RZ, R11 ;  /* 0x000000ffff09c224 */ /* 0x000fca00078e000b */
[----:B------:R2:W-:Y:S04]  /*6500*/  @!P4 ST.E.64 desc[UR24][R8.64+0x100], R14 ;  /* 0x0001000e0800c985 */ /* 0x0005e8000c101b18 */
[----:B------:R2:W-:Y:S04]  /*6510*/  @!P5 ST.E.64 desc[UR24][R2.64], R20 ;  /* 0x000000140200d985 */ /* 0x0005e8000c101b18 */
[----:B------:R2:W-:Y:S04]  /*6520*/  @!P1 ST.E.64 desc[UR24][R2.64+0x100], R6 ;  /* 0x0001000602009985 */ /* 0x0005e8000c101b18 */
[----:B------:R2:W-:Y:S04]  /*6530*/  @!P3 ST.E.64 desc[UR24][R12.64], R4 ;  /* 0x000000040c00b985 */ /* 0x0005e8000c101b18 */
[----:B------:R2:W-:Y:S02]  /*6540*/  @!P2 ST.E.64 desc[UR24][R12.64+0x100], R18 ;  /* 0x000100120c00a985 */ /* 0x0005e4000c101b18 */
.L_x_18:
[----:B------:R-:W-:-:S13]  /*6550*/  ISETP.NE.AND P0, PT, R84, RZ, PT ;  /* 0x000000ff5400720c */ /* 0x000fda0003f05270 */
[----:B------:R-:W-:Y:S05]  /*6560*/  @!P0 EXIT ;  /* 0x000000000000894d */ /* 0x000fea0003800000 */
[----:B------:R-:W4:Y:S01]  /*6570*/  LDCU UR4, c[0x0][0x394] ;  /* 0x00007280ff0477ac */ /* 0x000f220008000800 */
[----:B------:R-:W-:Y:S01]  /*6580*/  ISETP.NE.AND P1, PT, R103, RZ, PT ;  /* 0x000000ff6700720c */ /* 0x000fe20003f25270 */
[----:B------:R-:W-:-:S06]  /*6590*/  UIADD3 UR5, UPT, UPT, UR17, 0x1, URZ ;  /* 0x0000000111057890 */ /* 0x000fcc000fffe0ff */
[----:B------:R-:W-:Y:S01]  /*65a0*/  IMAD.U32 R0, RZ, RZ, UR5 ;  /* 0x00000005ff007e24 */ /* 0x000fe2000f8e00ff */
[----:B----4-:R-:W-:-:S06]  /*65b0*/  UISETP.NE.AND UP0, UPT, UR5, UR4, UPT ;  /* 0x000000040500728c */ /* 0x010fcc000bf05270 */
[----:B------:R-:W-:Y:S01]  /*65c0*/  PLOP3.LUT P0, PT, PT, PT, UP0, 0x80, 0x8 ;  /* 0x000000000008781c */ /* 0x000fe20003f0f008 */
[----:B------:R-:W-:Y:S05]  /*65d0*/  WARPSYNC.ALL ;  /* 0x0000000000007948 */ /* 0x000fea0003800000 */
[----:B------:R-:W-:Y:S01]  /*65e0*/  SEL R0, R0, RZ, P0 ;  /* 0x000000ff00007207 */ /* 0x000fe20000000000 */
[----:B------:R-:W-:Y:S06]  /*65f0*/  BAR.SYNC.DEFER_BLOCKING 0x0 ;  /* 0x0000000000007b1d */ /* 0x000fec0000010000 */
[----:B------:R-:W-:Y:S05]  /*6600*/  @P1 EXIT ;  /* 0x000000000000194d */ /* 0x000fea0003800000 */
[----:B--2---:R-:W-:Y:S02]  /*6610*/  MOV R2, UR8 ;  /* 0x0000000800027c02 */ /* 0x004fe40008000f00 */
[----:B------:R-:W-:Y:S01]  /*6620*/  MOV R3, UR9 ;  /* 0x0000000900037c02 */ /* 0x000fe20008000f00 */
[----:B------:R-:W-:Y:S01]  /*6630*/  @!PT LDS RZ, [RZ] ;  /* 0x00000000fffff984 */ /* 0x000fe20000000800 */
[----:B------:R-:W-:Y:S01]  /*6640*/  @!PT LDS RZ, [RZ] ;  /* 0x00000000fffff984 */ /* 0x000fe20000000800 */
[----:B------:R-:W-:Y:S01]  /*6650*/  @!PT LDS RZ, [RZ] ;  /* 0x00000000fffff984 */ /* 0x000fe20000000800 */
[----:B------:R-:W-:Y:S01]  /*6660*/  @!PT LDS RZ, [RZ] ;  /* 0x00000000fffff984 */ /* 0x000fe20000000800 */
[----:B------:R-:W-:Y:S06]  /*6670*/  MEMBAR.ALL.GPU ;  /* 0x0000000000007992 */ /* 0x000fec000000a000 */
[----:B------:R-:W-:-:S00]  /*6680*/  ERRBAR ;  /* 0x00000000000079ab */ /* 0x000fc00000000000 */
[----:B------:R-:W-:Y:S06]  /*6690*/  CGAERRBAR ;  /* 0x00000000000075ab */ /* 0x000fec0000000000 */
[----:B------:R-:W-:Y:S01]  /*66a0*/  STG.E.STRONG.GPU desc[UR24][R2.64], R0 ;  /* 0x0000000002007986 */ /* 0x000fe2000c10f918 */
[----:B------:R-:W-:Y:S05]  /*66b0*/  EXIT ;  /* 0x000000000000794d */ /* 0x000fea0003800000 */
.L_x_19:
[----:B------:R-:W-:-:S00]  /*66c0*/  BRA `(.L_x_19) ;  /* 0xfffffffc00fc7947 */ /* 0x000fc0000383ffff */
[----:B------:R-:W-:-:S00]  /*66d0*/  NOP ;  /* 0x0000000000007918 */ /* 0x000fc00000000000 */
        /* <DEDUP_REMOVED lines=10> */
.L_x_28:


//--------------------- .nv.shared._ZN7cutlass6KernelINS_4gemm6kernel13TrmmUniversalINS1_11threadblock13MmaMultistageINS1_9GemmShapeILi128ELi64ELi16EEENS_9transform11threadblock44PredicatedTileAccessIteratorTriangularMatrixINS_11MatrixShapeILi128ELi16EEEdNS_6layout8RowMajorELi1ENS8_29PitchLinearWarpRakedThreadMapINS_16PitchLinearShapeILi16ELi128EEELi256ENSG_ILi16ELi2EEELi1EEELNS_8SideModeE1ELNS_8FillModeE0ELNS_8DiagTypeE3ENS_5ArrayIdLi1ELb1EEEEENS9_25RegularTileAccessIteratorISC_dNSD_40RowMajorTensorOpMultiplicand64bCrosswiseELi1ESJ_Li8EEELNS_4arch14CacheOperation4KindE0ENSA_INSB_ILi16ELi64EEEdSE_Li0ENS8_31PitchLinearWarpStripedThreadMapINSG_ILi64ELi16EEELi256ESI_Li1EEELSK_1ELSL_2ELSM_0ESO_EENSQ_ISW_dNSD_40RowMajorTensorOpMultiplicandCongruous64bELi0ESZ_Li8EEELSV_0EdSE_NS4_9MmaPolicyINS1_4warp11MmaTensorOpINS6_ILi32ELi32ELi16EEEdSR_dS11_dSE_NS14_17MmaTensorOpPolicyINST_3MmaINS6_ILi8ELi8ELi4EEELi32EdSE_dNSD_11ColumnMajorEdSE_NST_13OpMultiplyAddEEENSB_ILi1ELi1EEEEELi1ELb0EbEENSB_ILi0ELi0EEES1G_Li1EEELi3ELNS1_23SharedMemoryClearOptionE1EbEENS_8epilogue11threadblock8EpilogueIS7_S1F_Li1ENS1L_22PredicatedTileIteratorINS1L_26OutputTileOptimalThreadMapINS1L_15OutputTileShapeILi64ELi8ELi4ELi1ELi1EEENS1P_ILi1ELi4ELi1ELi1ELi4EEELi256ELi1ELi64EEEdLb0ENSD_9NoPermuteELb1EEENS1K_4warp24FragmentIteratorTensorOpIS16_S19_dNSN_IdLi2ELb1EEESE_EENS1V_20TileIteratorTensorOpIS16_S19_dSE_EENS1L_18SharedLoadIteratorINS1S_18CompactedThreadMapEdLi8EEENS1K_6thread17LinearCombinationIdLi1EddLNS24_9ScaleType4KindE0ELNS_15FloatRoundStyleE2EdEENSB_ILi0ELi4EEELi1ELi1EEENS4_30GemmIdentityThreadblockSwizzleILi1EEELSK_1ELSL_2ELSM_0EEEEEvNT_6ParamsE --------------------------
	.section	.nv.shared._ZN7cutlass6KernelINS_4gemm6kernel13TrmmUniversalINS1_11threadblock13MmaMultistageINS1_9GemmShapeILi128ELi64ELi16EEENS_9transform11threadblock44PredicatedTileAccessIteratorTriangularMatrixINS_11MatrixShapeILi128ELi16EEEdNS_6layout8RowMajorELi1ENS8_29PitchLinearWarpRakedThreadMapINS_16PitchLinearShapeILi16ELi128EEELi256ENSG_ILi16ELi2EEELi1EEELNS_8SideModeE1ELNS_8FillModeE0ELNS_8DiagTypeE3ENS_5ArrayIdLi1ELb1EEEEENS9_25RegularTileAccessIteratorISC_dNSD_40RowMajorTensorOpMultiplicand64bCrosswiseELi1ESJ_Li8EEELNS_4arch14CacheOperation4KindE0ENSA_INSB_ILi16ELi64EEEdSE_Li0ENS8_31PitchLinearWarpStripedThreadMapINSG_ILi64ELi16EEELi256ESI_Li1EEELSK_1ELSL_2ELSM_0ESO_EENSQ_ISW_dNSD_40RowMajorTensorOpMultiplicandCongruous64bELi0ESZ_Li8EEELSV_0EdSE_NS4_9MmaPolicyINS1_4warp11MmaTensorOpINS6_ILi32ELi32ELi16EEEdSR_dS11_dSE_NS14_17MmaTensorOpPolicyINST_3MmaINS6_ILi8ELi8ELi4EEELi32EdSE_dNSD_11ColumnMajorEdSE_NST_13OpMultiplyAddEEENSB_ILi1ELi1EEEEELi1ELb0EbEENSB_ILi0ELi0EEES1G_Li1EEELi3ELNS1_23SharedMemoryClearOptionE1EbEENS_8epilogue11threadblock8EpilogueIS7_S1F_Li1ENS1L_22PredicatedTileIteratorINS1L_26OutputTileOptimalThreadMapINS1L_15OutputTileShapeILi64ELi8ELi4ELi1ELi1EEENS1P_ILi1ELi4ELi1ELi1ELi4EEELi256ELi1ELi64EEEdLb0ENSD_9NoPermuteELb1EEENS1K_4warp24FragmentIteratorTensorOpIS16_S19_dNSN_IdLi2ELb1EEESE_EENS1V_20TileIteratorTensorOpIS16_S19_dSE_EENS1L_18SharedLoadIteratorINS1S_18CompactedThreadMapEdLi8EEENS1K_6thread17LinearCombinationIdLi1EddLNS24_9ScaleType4KindE0ELNS_15FloatRoundStyleE2EdEENSB_ILi0ELi4EEELi1ELi1EEENS4_30GemmIdentityThreadblockSwizzleILi1EEELSK_1ELSL_2ELSM_0EEEEEvNT_6ParamsE,"aw",@nobits
	.sectionflags	@""
	.align	16
	.zero		1024


//--------------------- .nv.shared.reserved.0     --------------------------
	.section	.nv.shared.reserved.0,"aw",@nobits
	.weak		__nv_reservedSMEM_offset_0_alias
	.size		__nv_reservedSMEM_offset_0_alias, 0, 64
	.other		__nv_reservedSMEM_offset_0_alias,@"STO_CUDA_RESERVED_SHARED STV_DEFAULT"
__nv_reservedSMEM_offset_0_alias:
	.zero		0
	.zero		64


//--------------------- .nv.global                --------------------------
	.section	.nv.global,"aw",@nobits
.nv.global:
	.type		_ZN39_INTERNAL_cd6b034d_4_k_cu_2a45ac62_27834cute1_E,@object
	.size		_ZN39_INTERNAL_cd6b034d_4_k_cu_2a45ac62_27834cute1_E,(_ZN39_INTERNAL_cd6b034d_4_k_cu_2a45ac62_27834cuda3std3__45__cpo6cbeginE - _ZN39_INTERNAL_cd6b034d_4_k_cu_2a45ac62_27834cute1_E)
_ZN39_INTERNAL_cd6b034d_4_k_cu_2a45ac62_27834cute1_E:
	.zero		1
	.type		_ZN39_INTERNAL_cd6b034d_4_k_cu_2a45ac62_27834cuda3std3__45__cpo6cbeginE,@object
	.size		_ZN39_INTERNAL_cd6b034d_4_k_cu_2a45ac62_27834cuda3std3__45__cpo6cbeginE,(_ZN39_INTERNAL_cd6b034d_4_k_cu_2a45ac62_27834cuda3std3__48in_placeE - _ZN39_INTERNAL_cd6b034d_4_k_cu_2a45ac62_27834cuda3std3__45__cpo6cbeginE)
_ZN39_INTERNAL_cd6b034d_4_k_cu_2a45ac62_27834cuda3std3__45__cpo6cbeginE:
	.zero		1
	.type		_ZN39_INTERNAL_cd6b034d_4_k_cu_2a45ac62_27834cuda3std3__48in_placeE,@object
	.size		_ZN39_INTERNAL_cd6b034d_4_k_cu_2a45ac62_27834cuda3std3__48in_placeE,(_ZN39_INTERNAL_cd6b034d_4_k_cu_2a45ac62_27834cuda3std6ranges3__45__cpo9iter_moveE - _ZN39_INTERNAL_cd6b034d_4_k_cu_2a45ac62_27834cuda3std3__48in_placeE)
_ZN39_INTERNAL_cd6b034d_4_k_cu_2a45ac62_27834cuda3std3__48in_placeE:
	.zero		1
	.type		_ZN39_INTERNAL_cd6b034d_4_k_cu_2a45ac62_27834cuda3std6ranges3__45__cpo9iter_moveE,@object
	.size		_ZN39_INTERNAL_cd6b034d_4_k_cu_2a45ac62_27834cuda3std6ranges3__45__cpo9iter_moveE,(_ZN39_INTERNAL_cd6b034d_4_k_cu_2a45ac62_27834cuda3std3__45__cpo5beginE - _ZN39_INTERNAL_cd6b034d_4_k_cu_2a45ac62_27834cuda3std6ranges3__45__cpo9iter_moveE)
_ZN39_INTERNAL_cd6b034d_4_k_cu_2a45ac62_27834cuda3std6ranges3__45__cpo9iter_moveE:
	.zero		1
	.type		_ZN39_INTERNAL_cd6b034d_4_k_cu_2a45ac62_27834cuda3std3__45__cpo5beginE,@object
	.size		_ZN39_INTERNAL_cd6b034d_4_k_cu_2a45ac62_27834cuda3std3__45__cpo5beginE,(_ZN39_INTERNAL_cd6b034d_4_k_cu_2a45ac62_27834cuda3std3__441_GLOBAL__N__cd6b034d_4_k_cu_2a45ac62_27836ignoreE - _ZN39_INTERNAL_cd6b034d_4_k_cu_2a45ac62_27834cuda3std3__45__cpo5beginE)
_ZN39_INTERNAL_cd6b034d_4_k_cu_2a45ac62_27834cuda3std3__45__cpo5beginE:
	.zero		1
	.type		_ZN39_INTERNAL_cd6b034d_4_k_cu_2a45ac62_27834cuda3std3__441_GLOBAL__N__cd6b034d_4_k_cu_2a45ac62_27836ignoreE,@object
	.size		_ZN39_INTERNAL_cd6b034d_4_k_cu_2a45ac62_27834cuda3std3__441_GLOBAL__N__cd6b034d_4_k_cu_2a45ac62_27836ignoreE,(_ZN39_INTERNAL_cd6b034d_4_k_cu_2a45ac62_27834cute7productE - _ZN39_INTERNAL_cd6b034d_4_k_cu_2a45ac62_27834cuda3std3__441_GLOBAL__N__cd6b034d_4_k_cu_2a45ac62_27836ignoreE)
_ZN39_INTERNAL_cd6b034d_4_k_cu_2a45ac62_27834cuda3std3__441_GLOBAL__N__cd6b034d_4_k_cu_2a45ac62_27836ignoreE:
	.zero		1
	.type		_ZN39_INTERNAL_cd6b034d_4_k_cu_2a45ac62_27834cute7productE,@object
	.size		_ZN39_INTERNAL_cd6b034d_4_k_cu_2a45ac62_27834cute7productE,(_ZN39_INTERNAL_cd6b034d_4_k_cu_2a45ac62_27834cuda3std3__45__cpo3endE - _ZN39_INTERNAL_cd6b034d_4_k_cu_2a45ac62_27834cute7productE)
_ZN39_INTERNAL_cd6b034d_4_k_cu_2a45ac62_27834cute7productE:
	.zero		1
	.type		_ZN39_INTERNAL_cd6b034d_4_k_cu_2a45ac62_27834cuda3std3__45__cpo3endE,@object
	.size		_ZN39_INTERNAL_cd6b034d_4_k_cu_2a45ac62_27834cuda3std3__45__cpo3endE,(_ZN39_INTERNAL_cd6b034d_4_k_cu_2a45ac62_27834cuda3std3__419piecewise_constructE - _ZN39_INTERNAL_cd6b034d_4_k_cu_2a45ac62_27834cuda3std3__45__cpo3endE)
_ZN39_INTERNAL_cd6b034d_4_k_cu_2a45ac62_27834cuda3std3__45__cpo3endE:
	.zero		1
	.type		_ZN39_INTERNAL_cd6b034d_4_k_cu_2a45ac62_27834cuda3std3__419piecewise_constructE,@object
	.size		_ZN39_INTERNAL_cd6b034d_4_k_cu_2a45ac62_27834cuda3std3__419piecewise_constructE,(_ZN39_INTERNAL_cd6b034d_4_k_cu_2a45ac62_27834cuda3std3__45__cpo4cendE - _ZN39_INTERNAL_cd6b034d_4_k_cu_2a45ac62_27834cuda3std3__419piecewise_constructE)
_ZN39_INTERNAL_cd6b034d_4_k_cu_2a45ac62_27834cuda3std3__419piecewise_constructE:
	.zero		1
	.type		_ZN39_INTERNAL_cd6b034d_4_k_cu_2a45ac62_27834cuda3std3__45__cpo4cendE,@object
	.size		_ZN39_INTERNAL_cd6b034d_4_k_cu_2a45ac62_27834cuda3std3__45__cpo4cendE,(_ZN39_INTERNAL_cd6b034d_4_k_cu_2a45ac62_27834cuda3std6ranges3__45__cpo4swapE - _ZN39_INTERNAL_cd6b034d_4_k_cu_2a45ac62_27834cuda3std3__45__cpo4cendE)
_ZN39_INTERNAL_cd6b034d_4_k_cu_2a45ac62_27834cuda3std3__45__cpo4cendE:
	.zero		1
	.type		_ZN39_INTERNAL_cd6b034d_4_k_cu_2a45ac62_27834cuda3std6ranges3__45__cpo4swapE,@object
	.size		_ZN39_INTERNAL_cd6b034d_4_k_cu_2a45ac62_27834cuda3std6ranges3__45__cpo4swapE,(.L_7 - _ZN39_INTERNAL_cd6b034d_4_k_cu_2a45ac62_27834cuda3std6ranges3__45__cpo4swapE)
_ZN39_INTERNAL_cd6b034d_4_k_cu_2a45ac62_27834cuda3std6ranges3__45__cpo4swapE:
	.zero		1
.L_7:


//--------------------- .nv.constant0._ZN7cutlass6KernelINS_4gemm6kernel13TrmmUniversalINS1_11threadblock13MmaMultistageINS1_9GemmShapeILi128ELi64ELi16EEENS_9transform11threadblock44PredicatedTileAccessIteratorTriangularMatrixINS_11MatrixShapeILi128ELi16EEEdNS_6layout8RowMajorELi1ENS8_29PitchLinearWarpRakedThreadMapINS_16PitchLinearShapeILi16ELi128EEELi256ENSG_ILi16ELi2EEELi1EEELNS_8SideModeE1ELNS_8FillModeE0ELNS_8DiagTypeE3ENS_5ArrayIdLi1ELb1EEEEENS9_25RegularTileAccessIteratorISC_dNSD_40RowMajorTensorOpMultiplicand64bCrosswiseELi1ESJ_Li8EEELNS_4arch14CacheOperation4KindE0ENSA_INSB_ILi16ELi64EEEdSE_Li0ENS8_31PitchLinearWarpStripedThreadMapINSG_ILi64ELi16EEELi256ESI_Li1EEELSK_1ELSL_2ELSM_0ESO_EENSQ_ISW_dNSD_40RowMajorTensorOpMultiplicandCongruous64bELi0ESZ_Li8EEELSV_0EdSE_NS4_9MmaPolicyINS1_4warp11MmaTensorOpINS6_ILi32ELi32ELi16EEEdSR_dS11_dSE_NS14_17MmaTensorOpPolicyINST_3MmaINS6_ILi8ELi8ELi4EEELi32EdSE_dNSD_11ColumnMajorEdSE_NST_13OpMultiplyAddEEENSB_ILi1ELi1EEEEELi1ELb0EbEENSB_ILi0ELi0EEES1G_Li1EEELi3ELNS1_23SharedMemoryClearOptionE1EbEENS_8epilogue11threadblock8EpilogueIS7_S1F_Li1ENS1L_22PredicatedTileIteratorINS1L_26OutputTileOptimalThreadMapINS1L_15OutputTileShapeILi64ELi8ELi4ELi1ELi1EEENS1P_ILi1ELi4ELi1ELi1ELi4EEELi256ELi1ELi64EEEdLb0ENSD_9NoPermuteELb1EEENS1K_4warp24FragmentIteratorTensorOpIS16_S19_dNSN_IdLi2ELb1EEESE_EENS1V_20TileIteratorTensorOpIS16_S19_dSE_EENS1L_18SharedLoadIteratorINS1S_18CompactedThreadMapEdLi8EEENS1K_6thread17LinearCombinationIdLi1EddLNS24_9ScaleType4KindE0ELNS_15FloatRoundStyleE2EdEENSB_ILi0ELi4EEELi1ELi1EEENS4_30GemmIdentityThreadblockSwizzleILi1EEELSK_1ELSL_2ELSM_0EEEEEvNT_6ParamsE --------------------------
	.section	.nv.constant0._ZN7cutlass6KernelINS_4gemm6kernel13TrmmUniversalINS1_11threadblock13MmaMultistageINS1_9GemmShapeILi128ELi64ELi16EEENS_9transform11threadblock44PredicatedTileAccessIteratorTriangularMatrixINS_11MatrixShapeILi128ELi16EEEdNS_6layout8RowMajorELi1ENS8_29PitchLinearWarpRakedThreadMapINS_16PitchLinearShapeILi16ELi128EEELi256ENSG_ILi16ELi2EEELi1EEELNS_8SideModeE1ELNS_8FillModeE0ELNS_8DiagTypeE3ENS_5ArrayIdLi1ELb1EEEEENS9_25RegularTileAccessIteratorISC_dNSD_40RowMajorTensorOpMultiplicand64bCrosswiseELi1ESJ_Li8EEELNS_4arch14CacheOperation4KindE0ENSA_INSB_ILi16ELi64EEEdSE_Li0ENS8_31PitchLinearWarpStripedThreadMapINSG_ILi64ELi16EEELi256ESI_Li1EEELSK_1ELSL_2ELSM_0ESO_EENSQ_ISW_dNSD_40RowMajorTensorOpMultiplicandCongruous64bELi0ESZ_Li8EEELSV_0EdSE_NS4_9MmaPolicyINS1_4warp11MmaTensorOpINS6_ILi32ELi32ELi16EEEdSR_dS11_dSE_NS14_17MmaTensorOpPolicyINST_3MmaINS6_ILi8ELi8ELi4EEELi32EdSE_dNSD_11ColumnMajorEdSE_NST_13OpMultiplyAddEEENSB_ILi1ELi1EEEEELi1ELb0EbEENSB_ILi0ELi0EEES1G_Li1EEELi3ELNS1_23SharedMemoryClearOptionE1EbEENS_8epilogue11threadblock8EpilogueIS7_S1F_Li1ENS1L_22PredicatedTileIteratorINS1L_26OutputTileOptimalThreadMapINS1L_15OutputTileShapeILi64ELi8ELi4ELi1ELi1EEENS1P_ILi1ELi4ELi1ELi1ELi4EEELi256ELi1ELi64EEEdLb0ENSD_9NoPermuteELb1EEENS1K_4warp24FragmentIteratorTensorOpIS16_S19_dNSN_IdLi2ELb1EEESE_EENS1V_20TileIteratorTensorOpIS16_S19_dSE_EENS1L_18SharedLoadIteratorINS1S_18CompactedThreadMapEdLi8EEENS1K_6thread17LinearCombinationIdLi1EddLNS24_9ScaleType4KindE0ELNS_15FloatRoundStyleE2EdEENSB_ILi0ELi4EEELi1ELi1EEENS4_30GemmIdentityThreadblockSwizzleILi1EEELSK_1ELSL_2ELSM_0EEEEEvNT_6ParamsE,"a",@progbits
	.sectionflags	@""
	.align	4
.nv.constant0._ZN7cutlass6KernelINS_4gemm6kernel13TrmmUniversalINS1_11threadblock13MmaMultistageINS1_9GemmShapeILi128ELi64ELi16EEENS_9transform11threadblock44PredicatedTileAccessIteratorTriangularMatrixINS_11MatrixShapeILi128ELi16EEEdNS_6layout8RowMajorELi1ENS8_29PitchLinearWarpRakedThreadMapINS_16PitchLinearShapeILi16ELi128EEELi256ENSG_ILi16ELi2EEELi1EEELNS_8SideModeE1ELNS_8FillModeE0ELNS_8DiagTypeE3ENS_5ArrayIdLi1ELb1EEEEENS9_25RegularTileAccessIteratorISC_dNSD_40RowMajorTensorOpMultiplicand64bCrosswiseELi1ESJ_Li8EEELNS_4arch14CacheOperation4KindE0ENSA_INSB_ILi16ELi64EEEdSE_Li0ENS8_31PitchLinearWarpStripedThreadMapINSG_ILi64ELi16EEELi256ESI_Li1EEELSK_1ELSL_2ELSM_0ESO_EENSQ_ISW_dNSD_40RowMajorTensorOpMultiplicandCongruous64bELi0ESZ_Li8EEELSV_0EdSE_NS4_9MmaPolicyINS1_4warp11MmaTensorOpINS6_ILi32ELi32ELi16EEEdSR_dS11_dSE_NS14_17MmaTensorOpPolicyINST_3MmaINS6_ILi8ELi8ELi4EEELi32EdSE_dNSD_11ColumnMajorEdSE_NST_13OpMultiplyAddEEENSB_ILi1ELi1EEEEELi1ELb0EbEENSB_ILi0ELi0EEES1G_Li1EEELi3ELNS1_23SharedMemoryClearOptionE1EbEENS_8epilogue11threadblock8EpilogueIS7_S1F_Li1ENS1L_22PredicatedTileIteratorINS1L_26OutputTileOptimalThreadMapINS1L_15OutputTileShapeILi64ELi8ELi4ELi1ELi1EEENS1P_ILi1ELi4ELi1ELi1ELi4EEELi256ELi1ELi64EEEdLb0ENSD_9NoPermuteELb1EEENS1K_4warp24FragmentIteratorTensorOpIS16_S19_dNSN_IdLi2ELb1EEESE_EENS1V_20TileIteratorTensorOpIS16_S19_dSE_EENS1L_18SharedLoadIteratorINS1S_18CompactedThreadMapEdLi8EEENS1K_6thread17LinearCombinationIdLi1EddLNS24_9ScaleType4KindE0ELNS_15FloatRoundStyleE2EdEENSB_ILi0ELi4EEELi1ELi1EEENS4_30GemmIdentityThreadblockSwizzleILi1EEELSK_1ELSL_2ELSM_0EEEEEvNT_6ParamsE:
	.zero		1192


//--------------------- SYMBOLS --------------------------

	.type		.nv.reservedSmem.offset0,@object
	.size		.nv.reservedSmem.offset0,0x4
	.type		.nv.reservedSmem.cap,@object
	.size		.nv.reservedSmem.cap,0x4
